// auto-generated by cutlass_sweep.gemm — config: {"arch": "sm_90", "cluster_m": 2, "cluster_n": 1, "dtype": "e4m3", "dtype_b": "e4m3", "layout": "nt", "stages": 0, "tile_k": 64, "tile_m": 64, "tile_n": 16}
#include "cutlass/cutlass.h"
#include "cutlass/gemm/collective/collective_builder.hpp"
#include "cutlass/gemm/device/gemm_universal_adapter.h"
#include "cutlass/gemm/kernel/gemm_universal.hpp"
#include "cutlass/epilogue/collective/collective_builder.hpp"

using ElemA = cutlass::float_e4m3_t;
using ElemB = cutlass::float_e4m3_t;
using ElemCD = cutlass::float_e4m3_t;
using Acc  = float;
using TileShape    = cute::Shape<cute::_64, cute::_16, cute::_64>;
using ClusterShape = cute::Shape<cute::_2, cute::_1, cute::_1>;

using CollectiveEpilogue = typename cutlass::epilogue::collective::CollectiveBuilder<
    cutlass::arch::Sm90, cutlass::arch::OpClassTensorOp,
    TileShape, ClusterShape,
    cutlass::epilogue::collective::EpilogueTileAuto,
    Acc, Acc,
    ElemCD, cutlass::layout::RowMajor, 128 / cutlass::sizeof_bits<ElemCD>::value,
    ElemCD, cutlass::layout::RowMajor, 128 / cutlass::sizeof_bits<ElemCD>::value,
    cutlass::epilogue::collective::EpilogueScheduleAuto
  >::CollectiveOp;

using CollectiveMainloop = typename cutlass::gemm::collective::CollectiveBuilder<
    cutlass::arch::Sm90, cutlass::arch::OpClassTensorOp,
    ElemA, cutlass::layout::RowMajor, 128 / cutlass::sizeof_bits<ElemA>::value,
    ElemB, cutlass::layout::ColumnMajor, 128 / cutlass::sizeof_bits<ElemB>::value,
    Acc,
    TileShape, ClusterShape,
    cutlass::gemm::collective::StageCountAutoCarveout<static_cast<int>(sizeof(typename CollectiveEpilogue::SharedStorage))>,
    cutlass::gemm::collective::KernelScheduleAuto
  >::CollectiveOp;

using GemmKernel = cutlass::gemm::kernel::GemmUniversal<
    cute::Shape<int,int,int,int>,
    CollectiveMainloop,
    CollectiveEpilogue
>;
using Gemm = cutlass::gemm::device::GemmUniversalAdapter<GemmKernel>;

// Force the device kernel symbol into the cubin without needing a host main.
auto* _anchor = &cutlass::device_kernel<GemmKernel>;


// ===== COMPILED SASS (sm_90a) =====

	.target	sm_90a

	.elftype	@"ET_EXEC"


//--------------------- .note.nv.tkinfo           --------------------------
	.section	.note.nv.tkinfo,"",@"SHT_NOTE"
	.sectionflags	@"SHF_NOTE_NV_TKINFO"
	.tkinfo
        /*0018*/ 	.word	0x00000002
        /*0030*/ 	.string	""
        /*0030*/ 	.string	"ptxas"
        /*0030*/ 	.string	"Cuda compilation tools, release 13.0, V13.0.88"
        /*0030*/ 	.string	"Build cuda_13.0.r13.0/compiler.36424714_0"
        /*0030*/ 	.string	"-arch sm_90a -m 64 "



//--------------------- .note.nv.cuinfo           --------------------------
	.section	.note.nv.cuinfo,"",@"SHT_NOTE"
	.sectionflags	@"SHF_NOTE_NV_CUINFO"
        /*0018*/ 	.short	0x0002
        /*001a*/ 	.short	0x005a
        /*001c*/ 	.short	0x0082
	.zero		2


//--------------------- .nv.info                  --------------------------
	.section	.nv.info,"",@"SHT_CUDA_INFO"
	.align	4


	//----- nvinfo : EIATTR_REGCOUNT
	.align		4
        /*0000*/ 	.byte	0x04, 0x2f
        /*0002*/ 	.short	(.L_12 - .L_11)
	.align		4
.L_11:
        /*0004*/ 	.word	index@(_ZN7cutlass13device_kernelINS_4gemm6kernel13GemmUniversalIN4cute5tupleIJiiiiEEENS1_10collective13CollectiveMmaINS1_37MainloopSm90TmaGmmaWarpSpecializedFP8ILi45ENS5_IJNS4_1CILi2EEENSA_ILi1EEESC_EEENS1_32KernelTmaWarpSpecializedPingpongEEENS5_IJNSA_ILi64EEENSA_ILi16EEESG_EEENS_12float_e4m3_tENS5_IJlSC_lEEESJ_SK_NS4_8TiledMMAINS4_8MMA_AtomIJNS4_4SM904GMMA30MMA_64x16x32_F32E4M3E4M3_SS_TNILNSO_7ScaleInE1ELSQ_1EEEEEENS4_6LayoutINS5_IJSC_SC_SC_EEENS5_IJNSA_ILi0EEESV_SV_EEEEENS5_IJNS4_10UnderscoreESY_SY_EEEEENS4_13SM90_TMA_LOADENS4_14ComposedLayoutINS4_7SwizzleILi2ELi4ELi3EEENS4_18smem_ptr_flag_bitsILi8EEENST_INS5_IJNSA_ILi8EEESG_EEENS5_IJSG_SC_EEEEEEEvNS4_8identityENS4_23SM90_TMA_LOAD_MULTICASTES1B_vS1C_EENS_8epilogue10collective6detail29Sm90TmaWarpSpecializedAdapterINS1G_15DefaultEpilogueISJ_SK_SK_NS1F_6thread17LinearCombinationISJ_Li1EffLNS1K_9ScaleType4KindE0ELNS_15FloatRoundStyleE2ESJ_EENS1_15EpilogueDefaultEEEEEvvEEEEvNT_6ParamsE)
        /*0008*/ 	.word	0x000000a8


	//----- nvinfo : EIATTR_FRAME_SIZE
	.align		4
.L_12:
        /*000c*/ 	.byte	0x04, 0x11
        /*000e*/ 	.short	(.L_14 - .L_13)
	.align		4
.L_13:
        /*0010*/ 	.word	index@(_ZN7cutlass13device_kernelINS_4gemm6kernel13GemmUniversalIN4cute5tupleIJiiiiEEENS1_10collective13CollectiveMmaINS1_37MainloopSm90TmaGmmaWarpSpecializedFP8ILi45ENS5_IJNS4_1CILi2EEENSA_ILi1EEESC_EEENS1_32KernelTmaWarpSpecializedPingpongEEENS5_IJNSA_ILi64EEENSA_ILi16EEESG_EEENS_12float_e4m3_tENS5_IJlSC_lEEESJ_SK_NS4_8TiledMMAINS4_8MMA_AtomIJNS4_4SM904GMMA30MMA_64x16x32_F32E4M3E4M3_SS_TNILNSO_7ScaleInE1ELSQ_1EEEEEENS4_6LayoutINS5_IJSC_SC_SC_EEENS5_IJNSA_ILi0EEESV_SV_EEEEENS5_IJNS4_10UnderscoreESY_SY_EEEEENS4_13SM90_TMA_LOADENS4_14ComposedLayoutINS4_7SwizzleILi2ELi4ELi3EEENS4_18smem_ptr_flag_bitsILi8EEENST_INS5_IJNSA_ILi8EEESG_EEENS5_IJSG_SC_EEEEEEEvNS4_8identityENS4_23SM90_TMA_LOAD_MULTICASTES1B_vS1C_EENS_8epilogue10collective6detail29Sm90TmaWarpSpecializedAdapterINS1G_15DefaultEpilogueISJ_SK_SK_NS1F_6thread17LinearCombinationISJ_Li1EffLNS1K_9ScaleType4KindE0ELNS_15FloatRoundStyleE2ESJ_EENS1_15EpilogueDefaultEEEEEvvEEEEvNT_6ParamsE)
        /*0014*/ 	.word	0x00000000


	//----- nvinfo : EIATTR_MIN_STACK_SIZE
	.align		4
.L_14:
        /*0018*/ 	.byte	0x04, 0x12
        /*001a*/ 	.short	(.L_16 - .L_15)
	.align		4
.L_15:
        /*001c*/ 	.word	index@(_ZN7cutlass13device_kernelINS_4gemm6kernel13GemmUniversalIN4cute5tupleIJiiiiEEENS1_10collective13CollectiveMmaINS1_37MainloopSm90TmaGmmaWarpSpecializedFP8ILi45ENS5_IJNS4_1CILi2EEENSA_ILi1EEESC_EEENS1_32KernelTmaWarpSpecializedPingpongEEENS5_IJNSA_ILi64EEENSA_ILi16EEESG_EEENS_12float_e4m3_tENS5_IJlSC_lEEESJ_SK_NS4_8TiledMMAINS4_8MMA_AtomIJNS4_4SM904GMMA30MMA_64x16x32_F32E4M3E4M3_SS_TNILNSO_7ScaleInE1ELSQ_1EEEEEENS4_6LayoutINS5_IJSC_SC_SC_EEENS5_IJNSA_ILi0EEESV_SV_EEEEENS5_IJNS4_10UnderscoreESY_SY_EEEEENS4_13SM90_TMA_LOADENS4_14ComposedLayoutINS4_7SwizzleILi2ELi4ELi3EEENS4_18smem_ptr_flag_bitsILi8EEENST_INS5_IJNSA_ILi8EEESG_EEENS5_IJSG_SC_EEEEEEEvNS4_8identityENS4_23SM90_TMA_LOAD_MULTICASTES1B_vS1C_EENS_8epilogue10collective6detail29Sm90TmaWarpSpecializedAdapterINS1G_15DefaultEpilogueISJ_SK_SK_NS1F_6thread17LinearCombinationISJ_Li1EffLNS1K_9ScaleType4KindE0ELNS_15FloatRoundStyleE2ESJ_EENS1_15EpilogueDefaultEEEEEvvEEEEvNT_6ParamsE)
        /*0020*/ 	.word	0x00000000
.L_16:


//--------------------- .nv.compat                --------------------------
	.section	.nv.compat,"",@"SHT_CUDA_COMPAT_INFO"
	.align	4
        /*0000*/ 	.byte	0x02, 0x09, 0x01, 0x00, 0x02, 0x02, 0x04, 0x00, 0x02, 0x05, 0x05, 0x00, 0x03, 0x07, 0x01, 0x01
        /*0010*/ 	.byte	0x02, 0x03, 0x01, 0x00, 0x02, 0x06, 0x01, 0x00, 0x04, 0x0b, 0x08, 0x00, 0x00, 0x00, 0x00, 0x00
        /*0020*/ 	.byte	0x00, 0x00, 0x00, 0x00


//--------------------- .nv.info._ZN7cutlass13device_kernelINS_4gemm6kernel13GemmUniversalIN4cute5tupleIJiiiiEEENS1_10collective13CollectiveMmaINS1_37MainloopSm90TmaGmmaWarpSpecializedFP8ILi45ENS5_IJNS4_1CILi2EEENSA_ILi1EEESC_EEENS1_32KernelTmaWarpSpecializedPingpongEEENS5_IJNSA_ILi64EEENSA_ILi16EEESG_EEENS_12float_e4m3_tENS5_IJlSC_lEEESJ_SK_NS4_8TiledMMAINS4_8MMA_AtomIJNS4_4SM904GMMA30MMA_64x16x32_F32E4M3E4M3_SS_TNILNSO_7ScaleInE1ELSQ_1EEEEEENS4_6LayoutINS5_IJSC_SC_SC_EEENS5_IJNSA_ILi0EEESV_SV_EEEEENS5_IJNS4_10UnderscoreESY_SY_EEEEENS4_13SM90_TMA_LOADENS4_14ComposedLayoutINS4_7SwizzleILi2ELi4ELi3EEENS4_18smem_ptr_flag_bitsILi8EEENST_INS5_IJNSA_ILi8EEESG_EEENS5_IJSG_SC_EEEEEEEvNS4_8identityENS4_23SM90_TMA_LOAD_MULTICASTES1B_vS1C_EENS_8epilogue10collective6detail29Sm90TmaWarpSpecializedAdapterINS1G_15DefaultEpilogueISJ_SK_SK_NS1F_6thread17LinearCombinationISJ_Li1EffLNS1K_9ScaleType4KindE0ELNS_15FloatRoundStyleE2ESJ_EENS1_15EpilogueDefaultEEEEEvvEEEEvNT_6ParamsE --------------------------
	.section	.nv.info._ZN7cutlass13device_kernelINS_4gemm6kernel13GemmUniversalIN4cute5tupleIJiiiiEEENS1_10collective13CollectiveMmaINS1_37MainloopSm90TmaGmmaWarpSpecializedFP8ILi45ENS5_IJNS4_1CILi2EEENSA_ILi1EEESC_EEENS1_32KernelTmaWarpSpecializedPingpongEEENS5_IJNSA_ILi64EEENSA_ILi16EEESG_EEENS_12float_e4m3_tENS5_IJlSC_lEEESJ_SK_NS4_8TiledMMAINS4_8MMA_AtomIJNS4_4SM904GMMA30MMA_64x16x32_F32E4M3E4M3_SS_TNILNSO_7ScaleInE1ELSQ_1EEEEEENS4_6LayoutINS5_IJSC_SC_SC_EEENS5_IJNSA_ILi0EEESV_SV_EEEEENS5_IJNS4_10UnderscoreESY_SY_EEEEENS4_13SM90_TMA_LOADENS4_14ComposedLayoutINS4_7SwizzleILi2ELi4ELi3EEENS4_18smem_ptr_flag_bitsILi8EEENST_INS5_IJNSA_ILi8EEESG_EEENS5_IJSG_SC_EEEEEEEvNS4_8identityENS4_23SM90_TMA_LOAD_MULTICASTES1B_vS1C_EENS_8epilogue10collective6detail29Sm90TmaWarpSpecializedAdapterINS1G_15DefaultEpilogueISJ_SK_SK_NS1F_6thread17LinearCombinationISJ_Li1EffLNS1K_9ScaleType4KindE0ELNS_15FloatRoundStyleE2ESJ_EENS1_15EpilogueDefaultEEEEEvvEEEEvNT_6ParamsE,"",@"SHT_CUDA_INFO"
	.sectionflags	@""
	.align	4


	//----- nvinfo : EIATTR_CUDA_API_VERSION
	.align		4
        /*0000*/ 	.byte	0x04, 0x37
        /*0002*/ 	.short	(.L_18 - .L_17)
.L_17:
        /*0004*/ 	.word	0x00000082


	//----- nvinfo : EIATTR_KPARAM_INFO
	.align		4
.L_18:
        /*0008*/ 	.byte	0x04, 0x17
        /*000a*/ 	.short	(.L_20 - .L_19)
.L_19:
        /*000c*/ 	.word	0x00000000
        /*0010*/ 	.short	0x0000
        /*0012*/ 	.short	0x0070
        /*0014*/ 	.byte	0x00, 0xf0, 0x01, 0x10


	//----- nvinfo : EIATTR_SPARSE_MMA_MASK
	.align		4
.L_20:
        /*0018*/ 	.byte	0x03, 0x50
        /*001a*/ 	.short	0x0000


	//----- nvinfo : EIATTR_MAXREG_COUNT
	.align		4
        /*001c*/ 	.byte	0x03, 0x1b
        /*001e*/ 	.short	0x00a8


	//----- nvinfo : EIATTR_NUM_BARRIERS
	.align		4
        /*0020*/ 	.byte	0x02, 0x4c
        /*0022*/ 	.byte	0x01
	.zero		1


	//----- nvinfo : EIATTR_MERCURY_ISA_VERSION
	.align		4
        /*0024*/ 	.byte	0x03, 0x5f
        /*0026*/ 	.short	0x0101


	//----- nvinfo : EIATTR_INT_WARP_WIDE_INSTR_OFFSETS
	.align		4
        /*0028*/ 	.byte	0x04, 0x31
        /*002a*/ 	.short	(.L_22 - .L_21)


	//   ....[0]....
.L_21:
        /*002c*/ 	.word	0x00000a20


	//   ....[1]....
        /*0030*/ 	.word	0x00000a40


	//   ....[2]....
        /*0034*/ 	.word	0x00000a60


	//   ....[3]....
        /*0038*/ 	.word	0x00000af0


	//   ....[4]....
        /*003c*/ 	.word	0x00000b40


	//   ....[5]....
        /*0040*/ 	.word	0x00000b60


	//   ....[6]....
        /*0044*/ 	.word	0x00000cb0


	//   ....[7]....
        /*0048*/ 	.word	0x00000cf0


	//----- nvinfo : EIATTR_COOP_GROUP_MASK_REGIDS
	.align		4
.L_22:
        /*004c*/ 	.byte	0x04, 0x29
        /*004e*/ 	.short	(.L_24 - .L_23)


	//   ....[0]....
.L_23:
        /*0050*/ 	.word	0xffffffff


	//   ....[1]....
        /*0054*/ 	.word	0xffffffff


	//   ....[2]....
        /*0058*/ 	.word	0xffffffff


	//   ....[3]....
        /*005c*/ 	.word	0xffffffff


	//   ....[4]....
        /*0060*/ 	.word	0xffffffff


	//   ....[5]....
        /*0064*/ 	.word	0xffffffff


	//   ....[6]....
        /*0068*/ 	.word	0xffffffff


	//----- nvinfo : EIATTR_COOP_GROUP_INSTR_OFFSETS
	.align		4
.L_24:
        /*006c*/ 	.byte	0x04, 0x28
        /*006e*/ 	.short	(.L_26 - .L_25)


	//   ....[0]....
.L_25:
        /*0070*/ 	.word	0x00000060


	//   ....[1]....
        /*0074*/ 	.word	0x00000070


	//   ....[2]....
        /*0078*/ 	.word	0x00000130


	//   ....[3]....
        /*007c*/ 	.word	0x00000810


	//   ....[4]....
        /*0080*/ 	.word	0x00000850


	//   ....[5]....
        /*0084*/ 	.word	0x000008d0


	//   ....[6]....
        /*0088*/ 	.word	0x00000ea0


	//----- nvinfo : EIATTR_REG_RECONFIG
	.align		4
.L_26:
        /*008c*/ 	.byte	0x01, 0x54
	.zero		2


	//----- nvinfo : EIATTR_MBARRIER_INSTR_OFFSETS
	.align		4
        /*0090*/ 	.byte	0x04, 0x39
        /*0092*/ 	.short	(.L_28 - .L_27)


	//   ....[0]....
.L_27:
        /*0094*/ 	.word	0x00000250
        /*0098*/ 	.word	0x000000ff
        /*009c*/ 	.word	0x00000000
        /*00a0*/ 	.short	0x0100
        /*00a2*/ 	.byte	0x08
	.zero		1


	//   ....[1]....
        /*00a4*/ 	.word	0x00000260
        /*00a8*/ 	.word	0x000000ff
        /*00ac*/ 	.word	0x00000168
        /*00b0*/ 	.short	0x0100
        /*00b2*/ 	.byte	0x08
	.zero		1


	//   ....[2]....
        /*00b4*/ 	.word	0x00000270
        /*00b8*/ 	.word	0x000000ff
        /*00bc*/ 	.word	0x00000008
        /*00c0*/ 	.short	0x0100
        /*00c2*/ 	.byte	0x08
	.zero		1


	//   ....[3]....
        /*00c4*/ 	.word	0x00000280
        /*00c8*/ 	.word	0x000000ff
        /*00cc*/ 	.word	0x00000170
        /*00d0*/ 	.short	0x0100
        /*00d2*/ 	.byte	0x08
	.zero		1


	//   ....[4]....
        /*00d4*/ 	.word	0x00000290
        /*00d8*/ 	.word	0x000000ff
        /*00dc*/ 	.word	0x00000010
        /*00e0*/ 	.short	0x0100
        /*00e2*/ 	.byte	0x08
	.zero		1


	//   ....[5]....
        /*00e4*/ 	.word	0x000002a0
        /*00e8*/ 	.word	0x000000ff
        /*00ec*/ 	.word	0x00000178
        /*00f0*/ 	.short	0x0100
        /*00f2*/ 	.byte	0x08
	.zero		1


	//   ....[6]....
        /*00f4*/ 	.word	0x000002b0
        /*00f8*/ 	.word	0x000000ff
        /*00fc*/ 	.word	0x00000018
        /*0100*/ 	.short	0x0100
        /*0102*/ 	.byte	0x08
	.zero		1


	//   ....[7]....
        /*0104*/ 	.word	0x000002c0
        /*0108*/ 	.word	0x000000ff
        /*010c*/ 	.word	0x00000180
        /*0110*/ 	.short	0x0100
        /*0112*/ 	.byte	0x08
	.zero		1


	//   ....[8]....
        /*0114*/ 	.word	0x000002d0
        /*0118*/ 	.word	0x000000ff
        /*011c*/ 	.word	0x00000020
        /*0120*/ 	.short	0x0100
        /*0122*/ 	.byte	0x08
	.zero		1


	//   ....[9]....
        /*0124*/ 	.word	0x000002e0
        /*0128*/ 	.word	0x000000ff
        /*012c*/ 	.word	0x00000188
        /*0130*/ 	.short	0x0100
        /*0132*/ 	.byte	0x08
	.zero		1


	//   ....[10]....
        /*0134*/ 	.word	0x000002f0
        /*0138*/ 	.word	0x000000ff
        /*013c*/ 	.word	0x00000028
        /*0140*/ 	.short	0x0100
        /*0142*/ 	.byte	0x08
	.zero		1


	//   ....[11]....
        /*0144*/ 	.word	0x00000300
        /*0148*/ 	.word	0x000000ff
        /*014c*/ 	.word	0x00000190
        /*0150*/ 	.short	0x0100
        /*0152*/ 	.byte	0x08
	.zero		1


	//   ....[12]....
        /*0154*/ 	.word	0x00000310
        /*0158*/ 	.word	0x000000ff
        /*015c*/ 	.word	0x00000030
        /*0160*/ 	.short	0x0100
        /*0162*/ 	.byte	0x08
	.zero		1


	//   ....[13]....
        /*0164*/ 	.word	0x00000320
        /*0168*/ 	.word	0x000000ff
        /*016c*/ 	.word	0x00000198
        /*0170*/ 	.short	0x0100
        /*0172*/ 	.byte	0x08
	.zero		1


	//   ....[14]....
        /*0174*/ 	.word	0x00000330
        /*0178*/ 	.word	0x000000ff
        /*017c*/ 	.word	0x00000038
        /*0180*/ 	.short	0x0100
        /*0182*/ 	.byte	0x08
	.zero		1


	//   ....[15]....
        /*0184*/ 	.word	0x00000340
        /*0188*/ 	.word	0x000000ff
        /*018c*/ 	.word	0x000001a0
        /*0190*/ 	.short	0x0100
        /*0192*/ 	.byte	0x08
	.zero		1


	//   ....[16]....
        /*0194*/ 	.word	0x00000350
        /*0198*/ 	.word	0x000000ff
        /*019c*/ 	.word	0x00000040
        /*01a0*/ 	.short	0x0100
        /*01a2*/ 	.byte	0x08
	.zero		1


	//   ....[17]....
        /*01a4*/ 	.word	0x00000360
        /*01a8*/ 	.word	0x000000ff
        /*01ac*/ 	.word	0x000001a8
        /*01b0*/ 	.short	0x0100
        /*01b2*/ 	.byte	0x08
	.zero		1


	//   ....[18]....
        /*01b4*/ 	.word	0x00000370
        /*01b8*/ 	.word	0x000000ff
        /*01bc*/ 	.word	0x00000048
        /*01c0*/ 	.short	0x0100
        /*01c2*/ 	.byte	0x08
	.zero		1


	//   ....[19]....
        /*01c4*/ 	.word	0x00000380
        /*01c8*/ 	.word	0x000000ff
        /*01cc*/ 	.word	0x000001b0
        /*01d0*/ 	.short	0x0100
        /*01d2*/ 	.byte	0x08
	.zero		1


	//   ....[20]....
        /*01d4*/ 	.word	0x00000390
        /*01d8*/ 	.word	0x000000ff
        /*01dc*/ 	.word	0x00000050
        /*01e0*/ 	.short	0x0100
        /*01e2*/ 	.byte	0x08
	.zero		1


	//   ....[21]....
        /*01e4*/ 	.word	0x000003a0
        /*01e8*/ 	.word	0x000000ff
        /*01ec*/ 	.word	0x000001b8
        /*01f0*/ 	.short	0x0100
        /*01f2*/ 	.byte	0x08
	.zero		1


	//   ....[22]....
        /*01f4*/ 	.word	0x000003b0
        /*01f8*/ 	.word	0x000000ff
        /*01fc*/ 	.word	0x00000058
        /*0200*/ 	.short	0x0100
        /*0202*/ 	.byte	0x08
	.zero		1


	//   ....[23]....
        /*0204*/ 	.word	0x000003c0
        /*0208*/ 	.word	0x000000ff
        /*020c*/ 	.word	0x000001c0
        /*0210*/ 	.short	0x0100
        /*0212*/ 	.byte	0x08
	.zero		1


	//   ....[24]....
        /*0214*/ 	.word	0x000003d0
        /*0218*/ 	.word	0x000000ff
        /*021c*/ 	.word	0x00000060
        /*0220*/ 	.short	0x0100
        /*0222*/ 	.byte	0x08
	.zero		1


	//   ....[25]....
        /*0224*/ 	.word	0x000003e0
        /*0228*/ 	.word	0x000000ff
        /*022c*/ 	.word	0x000001c8
        /*0230*/ 	.short	0x0100
        /*0232*/ 	.byte	0x08
	.zero		1


	//   ....[26]....
        /*0234*/ 	.word	0x000003f0
        /*0238*/ 	.word	0x000000ff
        /*023c*/ 	.word	0x00000068
        /*0240*/ 	.short	0x0100
        /*0242*/ 	.byte	0x08
	.zero		1


	//   ....[27]....
        /*0244*/ 	.word	0x00000400
        /*0248*/ 	.word	0x000000ff
        /*024c*/ 	.word	0x000001d0
        /*0250*/ 	.short	0x0100
        /*0252*/ 	.byte	0x08
	.zero		1


	//   ....[28]....
        /*0254*/ 	.word	0x00000410
        /*0258*/ 	.word	0x000000ff
        /*025c*/ 	.word	0x00000070
        /*0260*/ 	.short	0x0100
        /*0262*/ 	.byte	0x08
	.zero		1


	//   ....[29]....
        /*0264*/ 	.word	0x00000420
        /*0268*/ 	.word	0x000000ff
        /*026c*/ 	.word	0x000001d8
        /*0270*/ 	.short	0x0100
        /*0272*/ 	.byte	0x08
	.zero		1


	//   ....[30]....
        /*0274*/ 	.word	0x00000430
        /*0278*/ 	.word	0x000000ff
        /*027c*/ 	.word	0x00000078
        /*0280*/ 	.short	0x0100
        /*0282*/ 	.byte	0x08
	.zero		1


	//   ....[31]....
        /*0284*/ 	.word	0x00000440
        /*0288*/ 	.word	0x000000ff
        /*028c*/ 	.word	0x000001e0
        /*0290*/ 	.short	0x0100
        /*0292*/ 	.byte	0x08
	.zero		1


	//   ....[32]....
        /*0294*/ 	.word	0x00000450
        /*0298*/ 	.word	0x000000ff
        /*029c*/ 	.word	0x00000080
        /*02a0*/ 	.short	0x0100
        /*02a2*/ 	.byte	0x08
	.zero		1


	//   ....[33]....
        /*02a4*/ 	.word	0x00000460
        /*02a8*/ 	.word	0x000000ff
        /*02ac*/ 	.word	0x000001e8
        /*02b0*/ 	.short	0x0100
        /*02b2*/ 	.byte	0x08
	.zero		1


	//   ....[34]....
        /*02b4*/ 	.word	0x00000470
        /*02b8*/ 	.word	0x000000ff
        /*02bc*/ 	.word	0x00000088
        /*02c0*/ 	.short	0x0100
        /*02c2*/ 	.byte	0x08
	.zero		1


	//   ....[35]....
        /*02c4*/ 	.word	0x00000480
        /*02c8*/ 	.word	0x000000ff
        /*02cc*/ 	.word	0x000001f0
        /*02d0*/ 	.short	0x0100
        /*02d2*/ 	.byte	0x08
	.zero		1


	//   ....[36]....
        /*02d4*/ 	.word	0x00000490
        /*02d8*/ 	.word	0x000000ff
        /*02dc*/ 	.word	0x00000090
        /*02e0*/ 	.short	0x0100
        /*02e2*/ 	.byte	0x08
	.zero		1


	//   ....[37]....
        /*02e4*/ 	.word	0x000004a0
        /*02e8*/ 	.word	0x000000ff
        /*02ec*/ 	.word	0x000001f8
        /*02f0*/ 	.short	0x0100
        /*02f2*/ 	.byte	0x08
	.zero		1


	//   ....[38]....
        /*02f4*/ 	.word	0x000004b0
        /*02f8*/ 	.word	0x000000ff
        /*02fc*/ 	.word	0x00000098
        /*0300*/ 	.short	0x0100
        /*0302*/ 	.byte	0x08
	.zero		1


	//   ....[39]....
        /*0304*/ 	.word	0x000004c0
        /*0308*/ 	.word	0x000000ff
        /*030c*/ 	.word	0x00000200
        /*0310*/ 	.short	0x0100
        /*0312*/ 	.byte	0x08
	.zero		1


	//   ....[40]....
        /*0314*/ 	.word	0x000004d0
        /*0318*/ 	.word	0x000000ff
        /*031c*/ 	.word	0x000000a0
        /*0320*/ 	.short	0x0100
        /*0322*/ 	.byte	0x08
	.zero		1


	//   ....[41]....
        /*0324*/ 	.word	0x000004e0
        /*0328*/ 	.word	0x000000ff
        /*032c*/ 	.word	0x00000208
        /*0330*/ 	.short	0x0100
        /*0332*/ 	.byte	0x08
	.zero		1


	//   ....[42]....
        /*0334*/ 	.word	0x000004f0
        /*0338*/ 	.word	0x000000ff
        /*033c*/ 	.word	0x000000a8
        /*0340*/ 	.short	0x0100
        /*0342*/ 	.byte	0x08
	.zero		1


	//   ....[43]....
        /*0344*/ 	.word	0x00000500
        /*0348*/ 	.word	0x000000ff
        /*034c*/ 	.word	0x00000210
        /*0350*/ 	.short	0x0100
        /*0352*/ 	.byte	0x08
	.zero		1


	//   ....[44]....
        /*0354*/ 	.word	0x00000510
        /*0358*/ 	.word	0x000000ff
        /*035c*/ 	.word	0x000000b0
        /*0360*/ 	.short	0x0100
        /*0362*/ 	.byte	0x08
	.zero		1


	//   ....[45]....
        /*0364*/ 	.word	0x00000520
        /*0368*/ 	.word	0x000000ff
        /*036c*/ 	.word	0x00000218
        /*0370*/ 	.short	0x0100
        /*0372*/ 	.byte	0x08
	.zero		1


	//   ....[46]....
        /*0374*/ 	.word	0x00000530
        /*0378*/ 	.word	0x000000ff
        /*037c*/ 	.word	0x000000b8
        /*0380*/ 	.short	0x0100
        /*0382*/ 	.byte	0x08
	.zero		1


	//   ....[47]....
        /*0384*/ 	.word	0x00000540
        /*0388*/ 	.word	0x000000ff
        /*038c*/ 	.word	0x00000220
        /*0390*/ 	.short	0x0100
        /*0392*/ 	.byte	0x08
	.zero		1


	//   ....[48]....
        /*0394*/ 	.word	0x00000550
        /*0398*/ 	.word	0x000000ff
        /*039c*/ 	.word	0x000000c0
        /*03a0*/ 	.short	0x0100
        /*03a2*/ 	.byte	0x08
	.zero		1


	//   ....[49]....
        /*03a4*/ 	.word	0x00000560
        /*03a8*/ 	.word	0x000000ff
        /*03ac*/ 	.word	0x00000228
        /*03b0*/ 	.short	0x0100
        /*03b2*/ 	.byte	0x08
	.zero		1


	//   ....[50]....
        /*03b4*/ 	.word	0x00000570
        /*03b8*/ 	.word	0x000000ff
        /*03bc*/ 	.word	0x000000c8
        /*03c0*/ 	.short	0x0100
        /*03c2*/ 	.byte	0x08
	.zero		1


	//   ....[51]....
        /*03c4*/ 	.word	0x00000580
        /*03c8*/ 	.word	0x000000ff
        /*03cc*/ 	.word	0x00000230
        /*03d0*/ 	.short	0x0100
        /*03d2*/ 	.byte	0x08
	.zero		1


	//   ....[52]....
        /*03d4*/ 	.word	0x00000590
        /*03d8*/ 	.word	0x000000ff
        /*03dc*/ 	.word	0x000000d0
        /*03e0*/ 	.short	0x0100
        /*03e2*/ 	.byte	0x08
	.zero		1


	//   ....[53]....
        /*03e4*/ 	.word	0x000005a0
        /*03e8*/ 	.word	0x000000ff
        /*03ec*/ 	.word	0x00000238
        /*03f0*/ 	.short	0x0100
        /*03f2*/ 	.byte	0x08
	.zero		1


	//   ....[54]....
        /*03f4*/ 	.word	0x000005b0
        /*03f8*/ 	.word	0x000000ff
        /*03fc*/ 	.word	0x000000d8
        /*0400*/ 	.short	0x0100
        /*0402*/ 	.byte	0x08
	.zero		1


	//   ....[55]....
        /*0404*/ 	.word	0x000005c0
        /*0408*/ 	.word	0x000000ff
        /*040c*/ 	.word	0x00000240
        /*0410*/ 	.short	0x0100
        /*0412*/ 	.byte	0x08
	.zero		1


	//   ....[56]....
        /*0414*/ 	.word	0x000005d0
        /*0418*/ 	.word	0x000000ff
        /*041c*/ 	.word	0x000000e0
        /*0420*/ 	.short	0x0100
        /*0422*/ 	.byte	0x08
	.zero		1


	//   ....[57]....
        /*0424*/ 	.word	0x000005e0
        /*0428*/ 	.word	0x000000ff
        /*042c*/ 	.word	0x00000248
        /*0430*/ 	.short	0x0100
        /*0432*/ 	.byte	0x08
	.zero		1


	//   ....[58]....
        /*0434*/ 	.word	0x000005f0
        /*0438*/ 	.word	0x000000ff
        /*043c*/ 	.word	0x000000e8
        /*0440*/ 	.short	0x0100
        /*0442*/ 	.byte	0x08
	.zero		1


	//   ....[59]....
        /*0444*/ 	.word	0x00000600
        /*0448*/ 	.word	0x000000ff
        /*044c*/ 	.word	0x00000250
        /*0450*/ 	.short	0x0100
        /*0452*/ 	.byte	0x08
	.zero		1


	//   ....[60]....
        /*0454*/ 	.word	0x00000610
        /*0458*/ 	.word	0x000000ff
        /*045c*/ 	.word	0x000000f0
        /*0460*/ 	.short	0x0100
        /*0462*/ 	.byte	0x08
	.zero		1


	//   ....[61]....
        /*0464*/ 	.word	0x00000620
        /*0468*/ 	.word	0x000000ff
        /*046c*/ 	.word	0x00000258
        /*0470*/ 	.short	0x0100
        /*0472*/ 	.byte	0x08
	.zero		1


	//   ....[62]....
        /*0474*/ 	.word	0x00000630
        /*0478*/ 	.word	0x000000ff
        /*047c*/ 	.word	0x000000f8
        /*0480*/ 	.short	0x0100
        /*0482*/ 	.byte	0x08
	.zero		1


	//   ....[63]....
        /*0484*/ 	.word	0x00000640
        /*0488*/ 	.word	0x000000ff
        /*048c*/ 	.word	0x00000260
        /*0490*/ 	.short	0x0100
        /*0492*/ 	.byte	0x08
	.zero		1


	//   ....[64]....
        /*0494*/ 	.word	0x00000650
        /*0498*/ 	.word	0x000000ff
        /*049c*/ 	.word	0x00000100
        /*04a0*/ 	.short	0x0100
        /*04a2*/ 	.byte	0x08
	.zero		1


	//   ....[65]....
        /*04a4*/ 	.word	0x00000660
        /*04a8*/ 	.word	0x000000ff
        /*04ac*/ 	.word	0x00000268
        /*04b0*/ 	.short	0x0100
        /*04b2*/ 	.byte	0x08
	.zero		1


	//   ....[66]....
        /*04b4*/ 	.word	0x00000670
        /*04b8*/ 	.word	0x000000ff
        /*04bc*/ 	.word	0x00000108
        /*04c0*/ 	.short	0x0100
        /*04c2*/ 	.byte	0x08
	.zero		1


	//   ....[67]....
        /*04c4*/ 	.word	0x00000680
        /*04c8*/ 	.word	0x000000ff
        /*04cc*/ 	.word	0x00000270
        /*04d0*/ 	.short	0x0100
        /*04d2*/ 	.byte	0x08
	.zero		1


	//   ....[68]....
        /*04d4*/ 	.word	0x00000690
        /*04d8*/ 	.word	0x000000ff
        /*04dc*/ 	.word	0x00000110
        /*04e0*/ 	.short	0x0100
        /*04e2*/ 	.byte	0x08
	.zero		1


	//   ....[69]....
        /*04e4*/ 	.word	0x000006a0
        /*04e8*/ 	.word	0x000000ff
        /*04ec*/ 	.word	0x00000278
        /*04f0*/ 	.short	0x0100
        /*04f2*/ 	.byte	0x08
	.zero		1


	//   ....[70]....
        /*04f4*/ 	.word	0x000006b0
        /*04f8*/ 	.word	0x000000ff
        /*04fc*/ 	.word	0x00000118
        /*0500*/ 	.short	0x0100
        /*0502*/ 	.byte	0x08
	.zero		1


	//   ....[71]....
        /*0504*/ 	.word	0x000006c0
        /*0508*/ 	.word	0x000000ff
        /*050c*/ 	.word	0x00000280
        /*0510*/ 	.short	0x0100
        /*0512*/ 	.byte	0x08
	.zero		1


	//   ....[72]....
        /*0514*/ 	.word	0x000006d0
        /*0518*/ 	.word	0x000000ff
        /*051c*/ 	.word	0x00000120
        /*0520*/ 	.short	0x0100
        /*0522*/ 	.byte	0x08
	.zero		1


	//   ....[73]....
        /*0524*/ 	.word	0x000006e0
        /*0528*/ 	.word	0x000000ff
        /*052c*/ 	.word	0x00000288
        /*0530*/ 	.short	0x0100
        /*0532*/ 	.byte	0x08
	.zero		1


	//   ....[74]....
        /*0534*/ 	.word	0x000006f0
        /*0538*/ 	.word	0x000000ff
        /*053c*/ 	.word	0x00000128
        /*0540*/ 	.short	0x0100
        /*0542*/ 	.byte	0x08
	.zero		1


	//   ....[75]....
        /*0544*/ 	.word	0x00000700
        /*0548*/ 	.word	0x000000ff
        /*054c*/ 	.word	0x00000290
        /*0550*/ 	.short	0x0100
        /*0552*/ 	.byte	0x08
	.zero		1


	//   ....[76]....
        /*0554*/ 	.word	0x00000710
        /*0558*/ 	.word	0x000000ff
        /*055c*/ 	.word	0x00000130
        /*0560*/ 	.short	0x0100
        /*0562*/ 	.byte	0x08
	.zero		1


	//   ....[77]....
        /*0564*/ 	.word	0x00000720
        /*0568*/ 	.word	0x000000ff
        /*056c*/ 	.word	0x00000298
        /*0570*/ 	.short	0x0100
        /*0572*/ 	.byte	0x08
	.zero		1


	//   ....[78]....
        /*0574*/ 	.word	0x00000730
        /*0578*/ 	.word	0x000000ff
        /*057c*/ 	.word	0x00000138
        /*0580*/ 	.short	0x0100
        /*0582*/ 	.byte	0x08
	.zero		1


	//   ....[79]....
        /*0584*/ 	.word	0x00000740
        /*0588*/ 	.word	0x000000ff
        /*058c*/ 	.word	0x000002a0
        /*0590*/ 	.short	0x0100
        /*0592*/ 	.byte	0x08
	.zero		1


	//   ....[80]....
        /*0594*/ 	.word	0x00000750
        /*0598*/ 	.word	0x000000ff
        /*059c*/ 	.word	0x00000140
        /*05a0*/ 	.short	0x0100
        /*05a2*/ 	.byte	0x08
	.zero		1


	//   ....[81]....
        /*05a4*/ 	.word	0x00000760
        /*05a8*/ 	.word	0x000000ff
        /*05ac*/ 	.word	0x000002a8
        /*05b0*/ 	.short	0x0100
        /*05b2*/ 	.byte	0x08
	.zero		1


	//   ....[82]....
        /*05b4*/ 	.word	0x00000770
        /*05b8*/ 	.word	0x000000ff
        /*05bc*/ 	.word	0x00000148
        /*05c0*/ 	.short	0x0100
        /*05c2*/ 	.byte	0x08
	.zero		1


	//   ....[83]....
        /*05c4*/ 	.word	0x00000780
        /*05c8*/ 	.word	0x000000ff
        /*05cc*/ 	.word	0x000002b0
        /*05d0*/ 	.short	0x0100
        /*05d2*/ 	.byte	0x08
	.zero		1


	//   ....[84]....
        /*05d4*/ 	.word	0x00000790
        /*05d8*/ 	.word	0x000000ff
        /*05dc*/ 	.word	0x00000150
        /*05e0*/ 	.short	0x0100
        /*05e2*/ 	.byte	0x08
	.zero		1


	//   ....[85]....
        /*05e4*/ 	.word	0x000007a0
        /*05e8*/ 	.word	0x000000ff
        /*05ec*/ 	.word	0x000002b8
        /*05f0*/ 	.short	0x0100
        /*05f2*/ 	.byte	0x08
	.zero		1


	//   ....[86]....
        /*05f4*/ 	.word	0x000007b0
        /*05f8*/ 	.word	0x000000ff
        /*05fc*/ 	.word	0x00000158
        /*0600*/ 	.short	0x0100
        /*0602*/ 	.byte	0x08
	.zero		1


	//   ....[87]....
        /*0604*/ 	.word	0x000007c0
        /*0608*/ 	.word	0x000000ff
        /*060c*/ 	.word	0x000002c0
        /*0610*/ 	.short	0x0100
        /*0612*/ 	.byte	0x08
	.zero		1


	//   ....[88]....
        /*0614*/ 	.word	0x000007d0
        /*0618*/ 	.word	0x000000ff
        /*061c*/ 	.word	0x00000160
        /*0620*/ 	.short	0x0100
        /*0622*/ 	.byte	0x08
	.zero		1


	//   ....[89]....
        /*0624*/ 	.word	0x000007e0
        /*0628*/ 	.word	0x000000ff
        /*062c*/ 	.word	0x000002c8
        /*0630*/ 	.short	0x0100
        /*0632*/ 	.byte	0x08
	.zero		1


	//   ....[90]....
        /*0634*/ 	.word	0x00000d20
        /*0638*/ 	.word	0x000000ff
        /*063c*/ 	.word	0x00000300
        /*0640*/ 	.short	0x0100
        /*0642*/ 	.byte	0x08
	.zero		1


	//   ....[91]....
        /*0644*/ 	.word	0x00000db0
        /*0648*/ 	.word	0x000000ff
        /*064c*/ 	.word	0x00000308
        /*0650*/ 	.short	0x0100
        /*0652*/ 	.byte	0x08
	.zero		1


	//   ....[92]....
        /*0654*/ 	.word	0x00000e20
        /*0658*/ 	.word	0x000000ff
        /*065c*/ 	.word	0x000002e0
        /*0660*/ 	.short	0x0100
        /*0662*/ 	.byte	0x09
	.zero		1


	//   ....[93]....
        /*0664*/ 	.word	0x00000e30
        /*0668*/ 	.word	0x000000ff
        /*066c*/ 	.word	0x000002e8
        /*0670*/ 	.short	0x0100
        /*0672*/ 	.byte	0x09
	.zero		1


	//   ....[94]....
        /*0674*/ 	.word	0x00000e40
        /*0678*/ 	.word	0x000000ff
        /*067c*/ 	.word	0x000002f0
        /*0680*/ 	.short	0x0100
        /*0682*/ 	.byte	0x09
	.zero		1


	//   ....[95]....
        /*0684*/ 	.word	0x00000e50
        /*0688*/ 	.word	0x000000ff
        /*068c*/ 	.word	0x000002f8
        /*0690*/ 	.short	0x0100
        /*0692*/ 	.byte	0x09
	.zero		1


	//   ....[96]....
        /*0694*/ 	.word	0x00001d70
        /*0698*/ 	.word	0x000000ff
        /*069c*/ 	.word	0xfffffff8
        /*06a0*/ 	.short	0x010a
        /*06a2*/ 	.byte	0x11
	.zero		1


	//   ....[97]....
        /*06a4*/ 	.word	0x00001ed0
        /*06a8*/ 	.word	0x000000ff
        /*06ac*/ 	.word	0x00000000
        /*06b0*/ 	.short	0x010a
        /*06b2*/ 	.byte	0x06
	.zero		1


	//   ....[98]....
        /*06b4*/ 	.word	0x00001f10
        /*06b8*/ 	.word	0x000000ff
        /*06bc*/ 	.word	0x00000000
        /*06c0*/ 	.short	0x010a
        /*06c2*/ 	.byte	0x06
	.zero		1


	//   ....[99]....
        /*06c4*/ 	.word	0x00002240
        /*06c8*/ 	.word	0x000000ff
        /*06cc*/ 	.word	0x00000000
        /*06d0*/ 	.short	0x010a
        /*06d2*/ 	.byte	0x09
	.zero		1


	//   ....[100]....
        /*06d4*/ 	.word	0x00002280
        /*06d8*/ 	.word	0x000000ff
        /*06dc*/ 	.word	0x00000000
        /*06e0*/ 	.short	0x010a
        /*06e2*/ 	.byte	0x09
	.zero		1


	//   ....[101]....
        /*06e4*/ 	.word	0x000024e0
        /*06e8*/ 	.word	0x0000002a
        /*06ec*/ 	.word	0x00000000
        /*06f0*/ 	.short	0x0101
        /*06f2*/ 	.byte	0x3f
	.zero		1


	//   ....[102]....
        /*06f4*/ 	.word	0x000026c0
        /*06f8*/ 	.word	0x00000007
        /*06fc*/ 	.word	0x00000000
        /*0700*/ 	.short	0x0101
        /*0702*/ 	.byte	0x19
	.zero		1


	//   ....[103]....
        /*0704*/ 	.word	0x00002800
        /*0708*/ 	.word	0x00000007
        /*070c*/ 	.word	0x00000000
        /*0710*/ 	.short	0x0101
        /*0712*/ 	.byte	0x3f
	.zero		1


	//   ....[104]....
        /*0714*/ 	.word	0x00002880
        /*0718*/ 	.word	0x000000ff
        /*071c*/ 	.word	0x00000008
        /*0720*/ 	.short	0x010a
        /*0722*/ 	.byte	0x11
	.zero		1


	//   ....[105]....
        /*0724*/ 	.word	0x000035b0
        /*0728*/ 	.word	0x00000004
        /*072c*/ 	.word	0x00000000
        /*0730*/ 	.short	0x0101
        /*0732*/ 	.byte	0x19
	.zero		1


	//   ....[106]....
        /*0734*/ 	.word	0x00003ee0
        /*0738*/ 	.word	0x00000012
        /*073c*/ 	.word	0x00000168
        /*0740*/ 	.short	0x010a
        /*0742*/ 	.byte	0x3f
	.zero		1


	//   ....[107]....
        /*0744*/ 	.word	0x000042f0
        /*0748*/ 	.word	0x00000006
        /*074c*/ 	.word	0x00000308
        /*0750*/ 	.short	0x0101
        /*0752*/ 	.byte	0x3f
	.zero		1


	//   ....[108]....
        /*0754*/ 	.word	0x00004a20
        /*0758*/ 	.word	0x00000005
        /*075c*/ 	.word	0x00000000
        /*0760*/ 	.short	0x010a
        /*0762*/ 	.byte	0x3f
	.zero		1


	//   ....[109]....
        /*0764*/ 	.word	0x00004aa0
        /*0768*/ 	.word	0x00000007
        /*076c*/ 	.word	0x00000000
        /*0770*/ 	.short	0x010a
        /*0772*/ 	.byte	0x3f
	.zero		1


	//   ....[110]....
        /*0774*/ 	.word	0x00004b30
        /*0778*/ 	.word	0x00000006
        /*077c*/ 	.word	0x00000000
        /*0780*/ 	.short	0x010a
        /*0782*/ 	.byte	0x3f
	.zero		1


	//   ....[111]....
        /*0784*/ 	.word	0x00004bc0
        /*0788*/ 	.word	0x00000007
        /*078c*/ 	.word	0x00000000
        /*0790*/ 	.short	0x010a
        /*0792*/ 	.byte	0x3f
	.zero		1


	//   ....[112]....
        /*0794*/ 	.word	0x00004c50
        /*0798*/ 	.word	0x00000006
        /*079c*/ 	.word	0x00000000
        /*07a0*/ 	.short	0x010a
        /*07a2*/ 	.byte	0x3f
	.zero		1


	//   ....[113]....
        /*07a4*/ 	.word	0x00004ce0
        /*07a8*/ 	.word	0x00000007
        /*07ac*/ 	.word	0x00000000
        /*07b0*/ 	.short	0x010a
        /*07b2*/ 	.byte	0x3f
	.zero		1


	//   ....[114]....
        /*07b4*/ 	.word	0x00004d70
        /*07b8*/ 	.word	0x00000006
        /*07bc*/ 	.word	0x00000000
        /*07c0*/ 	.short	0x010a
        /*07c2*/ 	.byte	0x3f
	.zero		1


	//   ....[115]....
        /*07c4*/ 	.word	0x00004e00
        /*07c8*/ 	.word	0x00000007
        /*07cc*/ 	.word	0x00000000
        /*07d0*/ 	.short	0x010a
        /*07d2*/ 	.byte	0x3f
	.zero		1


	//   ....[116]....
        /*07d4*/ 	.word	0x00004e90
        /*07d8*/ 	.word	0x00000006
        /*07dc*/ 	.word	0x00000000
        /*07e0*/ 	.short	0x010a
        /*07e2*/ 	.byte	0x3f
	.zero		1


	//   ....[117]....
        /*07e4*/ 	.word	0x00004f20
        /*07e8*/ 	.word	0x00000007
        /*07ec*/ 	.word	0x00000000
        /*07f0*/ 	.short	0x010a
        /*07f2*/ 	.byte	0x3f
	.zero		1


	//   ....[118]....
        /*07f4*/ 	.word	0x00004fb0
        /*07f8*/ 	.word	0x00000006
        /*07fc*/ 	.word	0x00000000
        /*0800*/ 	.short	0x010a
        /*0802*/ 	.byte	0x3f
	.zero		1


	//   ....[119]....
        /*0804*/ 	.word	0x00005040
        /*0808*/ 	.word	0x00000007
        /*080c*/ 	.word	0x00000000
        /*0810*/ 	.short	0x010a
        /*0812*/ 	.byte	0x3f
	.zero		1


	//   ....[120]....
        /*0814*/ 	.word	0x000050d0
        /*0818*/ 	.word	0x00000006
        /*081c*/ 	.word	0x00000000
        /*0820*/ 	.short	0x010a
        /*0822*/ 	.byte	0x3f
	.zero		1


	//   ....[121]....
        /*0824*/ 	.word	0x00005160
        /*0828*/ 	.word	0x00000007
        /*082c*/ 	.word	0x00000000
        /*0830*/ 	.short	0x010a
        /*0832*/ 	.byte	0x3f
	.zero		1


	//   ....[122]....
        /*0834*/ 	.word	0x000051f0
        /*0838*/ 	.word	0x00000006
        /*083c*/ 	.word	0x00000000
        /*0840*/ 	.short	0x010a
        /*0842*/ 	.byte	0x3f
	.zero		1


	//   ....[123]....
        /*0844*/ 	.word	0x00005280
        /*0848*/ 	.word	0x00000007
        /*084c*/ 	.word	0x00000000
        /*0850*/ 	.short	0x010a
        /*0852*/ 	.byte	0x3f
	.zero		1


	//   ....[124]....
        /*0854*/ 	.word	0x00005310
        /*0858*/ 	.word	0x00000006
        /*085c*/ 	.word	0x00000000
        /*0860*/ 	.short	0x010a
        /*0862*/ 	.byte	0x3f
	.zero		1


	//   ....[125]....
        /*0864*/ 	.word	0x000053a0
        /*0868*/ 	.word	0x00000007
        /*086c*/ 	.word	0x00000000
        /*0870*/ 	.short	0x010a
        /*0872*/ 	.byte	0x3f
	.zero		1


	//   ....[126]....
        /*0874*/ 	.word	0x00005430
        /*0878*/ 	.word	0x00000006
        /*087c*/ 	.word	0x00000000
        /*0880*/ 	.short	0x010a
        /*0882*/ 	.byte	0x3f
	.zero		1


	//   ....[127]....
        /*0884*/ 	.word	0x000054c0
        /*0888*/ 	.word	0x00000007
        /*088c*/ 	.word	0x00000000
        /*0890*/ 	.short	0x010a
        /*0892*/ 	.byte	0x3f
	.zero		1


	//   ....[128]....
        /*0894*/ 	.word	0x00005550
        /*0898*/ 	.word	0x00000006
        /*089c*/ 	.word	0x00000000
        /*08a0*/ 	.short	0x010a
        /*08a2*/ 	.byte	0x3f
	.zero		1


	//   ....[129]....
        /*08a4*/ 	.word	0x000055e0
        /*08a8*/ 	.word	0x00000007
        /*08ac*/ 	.word	0x00000000
        /*08b0*/ 	.short	0x010a
        /*08b2*/ 	.byte	0x3f
	.zero		1


	//   ....[130]....
        /*08b4*/ 	.word	0x00005670
        /*08b8*/ 	.word	0x00000006
        /*08bc*/ 	.word	0x00000000
        /*08c0*/ 	.short	0x010a
        /*08c2*/ 	.byte	0x3f
	.zero		1


	//   ....[131]....
        /*08c4*/ 	.word	0x00005700
        /*08c8*/ 	.word	0x00000007
        /*08cc*/ 	.word	0x00000000
        /*08d0*/ 	.short	0x010a
        /*08d2*/ 	.byte	0x3f
	.zero		1


	//   ....[132]....
        /*08d4*/ 	.word	0x00005790
        /*08d8*/ 	.word	0x00000006
        /*08dc*/ 	.word	0x00000000
        /*08e0*/ 	.short	0x010a
        /*08e2*/ 	.byte	0x3f
	.zero		1


	//   ....[133]....
        /*08e4*/ 	.word	0x00005820
        /*08e8*/ 	.word	0x00000007
        /*08ec*/ 	.word	0x00000000
        /*08f0*/ 	.short	0x010a
        /*08f2*/ 	.byte	0x3f
	.zero		1


	//   ....[134]....
        /*08f4*/ 	.word	0x000058b0
        /*08f8*/ 	.word	0x00000006
        /*08fc*/ 	.word	0x00000000
        /*0900*/ 	.short	0x010a
        /*0902*/ 	.byte	0x3f
	.zero		1


	//   ....[135]....
        /*0904*/ 	.word	0x00005940
        /*0908*/ 	.word	0x00000007
        /*090c*/ 	.word	0x00000000
        /*0910*/ 	.short	0x010a
        /*0912*/ 	.byte	0x3f
	.zero		1


	//   ....[136]....
        /*0914*/ 	.word	0x000059d0
        /*0918*/ 	.word	0x00000006
        /*091c*/ 	.word	0x00000000
        /*0920*/ 	.short	0x010a
        /*0922*/ 	.byte	0x3f
	.zero		1


	//   ....[137]....
        /*0924*/ 	.word	0x00005a60
        /*0928*/ 	.word	0x00000007
        /*092c*/ 	.word	0x00000000
        /*0930*/ 	.short	0x010a
        /*0932*/ 	.byte	0x3f
	.zero		1


	//   ....[138]....
        /*0934*/ 	.word	0x00005af0
        /*0938*/ 	.word	0x00000006
        /*093c*/ 	.word	0x00000000
        /*0940*/ 	.short	0x010a
        /*0942*/ 	.byte	0x3f
	.zero		1


	//   ....[139]....
        /*0944*/ 	.word	0x00005b80
        /*0948*/ 	.word	0x00000007
        /*094c*/ 	.word	0x00000000
        /*0950*/ 	.short	0x010a
        /*0952*/ 	.byte	0x3f
	.zero		1


	//   ....[140]....
        /*0954*/ 	.word	0x00005c10
        /*0958*/ 	.word	0x00000006
        /*095c*/ 	.word	0x00000000
        /*0960*/ 	.short	0x010a
        /*0962*/ 	.byte	0x3f
	.zero		1


	//   ....[141]....
        /*0964*/ 	.word	0x00005ca0
        /*0968*/ 	.word	0x00000007
        /*096c*/ 	.word	0x00000000
        /*0970*/ 	.short	0x010a
        /*0972*/ 	.byte	0x3f
	.zero		1


	//   ....[142]....
        /*0974*/ 	.word	0x00005d30
        /*0978*/ 	.word	0x00000006
        /*097c*/ 	.word	0x00000000
        /*0980*/ 	.short	0x010a
        /*0982*/ 	.byte	0x3f
	.zero		1


	//   ....[143]....
        /*0984*/ 	.word	0x00005dc0
        /*0988*/ 	.word	0x00000007
        /*098c*/ 	.word	0x00000000
        /*0990*/ 	.short	0x010a
        /*0992*/ 	.byte	0x3f
	.zero		1


	//   ....[144]....
        /*0994*/ 	.word	0x00005e50
        /*0998*/ 	.word	0x00000006
        /*099c*/ 	.word	0x00000000
        /*09a0*/ 	.short	0x010a
        /*09a2*/ 	.byte	0x3f
	.zero		1


	//   ....[145]....
        /*09a4*/ 	.word	0x00005ee0
        /*09a8*/ 	.word	0x00000007
        /*09ac*/ 	.word	0x00000000
        /*09b0*/ 	.short	0x010a
        /*09b2*/ 	.byte	0x3f
	.zero		1


	//   ....[146]....
        /*09b4*/ 	.word	0x00005f70
        /*09b8*/ 	.word	0x00000006
        /*09bc*/ 	.word	0x00000000
        /*09c0*/ 	.short	0x010a
        /*09c2*/ 	.byte	0x3f
	.zero		1


	//   ....[147]....
        /*09c4*/ 	.word	0x00006000
        /*09c8*/ 	.word	0x00000007
        /*09cc*/ 	.word	0x00000000
        /*09d0*/ 	.short	0x010a
        /*09d2*/ 	.byte	0x3f
	.zero		1


	//   ....[148]....
        /*09d4*/ 	.word	0x00006090
        /*09d8*/ 	.word	0x00000006
        /*09dc*/ 	.word	0x00000000
        /*09e0*/ 	.short	0x010a
        /*09e2*/ 	.byte	0x3f
	.zero		1


	//   ....[149]....
        /*09e4*/ 	.word	0x00006120
        /*09e8*/ 	.word	0x00000007
        /*09ec*/ 	.word	0x00000000
        /*09f0*/ 	.short	0x010a
        /*09f2*/ 	.byte	0x3f
	.zero		1


	//   ....[150]....
        /*09f4*/ 	.word	0x000061b0
        /*09f8*/ 	.word	0x00000006
        /*09fc*/ 	.word	0x00000000
        /*0a00*/ 	.short	0x010a
        /*0a02*/ 	.byte	0x3f
	.zero		1


	//   ....[151]....
        /*0a04*/ 	.word	0x00006240
        /*0a08*/ 	.word	0x00000007
        /*0a0c*/ 	.word	0x00000000
        /*0a10*/ 	.short	0x010a
        /*0a12*/ 	.byte	0x3f
	.zero		1


	//   ....[152]....
        /*0a14*/ 	.word	0x000062d0
        /*0a18*/ 	.word	0x00000003
        /*0a1c*/ 	.word	0x00000000
        /*0a20*/ 	.short	0x010a
        /*0a22*/ 	.byte	0x3f
	.zero		1


	//   ....[153]....
        /*0a24*/ 	.word	0x00006340
        /*0a28*/ 	.word	0x00000018
        /*0a2c*/ 	.word	0xfffffff8
        /*0a30*/ 	.short	0x010a
        /*0a32*/ 	.byte	0x3f
	.zero		1


	//   ....[154]....
        /*0a34*/ 	.word	0x000063a0
        /*0a38*/ 	.word	0x00000018
        /*0a3c*/ 	.word	0x00000000
        /*0a40*/ 	.short	0x010a
        /*0a42*/ 	.byte	0x3f
	.zero		1


	//   ....[155]....
        /*0a44*/ 	.word	0x00006400
        /*0a48*/ 	.word	0x0000002a
        /*0a4c*/ 	.word	0x00000000
        /*0a50*/ 	.short	0x010a
        /*0a52*/ 	.byte	0x3f
	.zero		1


	//   ....[156]....
        /*0a54*/ 	.word	0x00006460
        /*0a58*/ 	.word	0x00000018
        /*0a5c*/ 	.word	0x00000008
        /*0a60*/ 	.short	0x010a
        /*0a62*/ 	.byte	0x3f
	.zero		1


	//   ....[157]....
        /*0a64*/ 	.word	0x00006530
        /*0a68*/ 	.word	0x00000012
        /*0a6c*/ 	.word	0x00000168
        /*0a70*/ 	.short	0x010a
        /*0a72*/ 	.byte	0x3f
	.zero		1


	//   ....[158]....
        /*0a74*/ 	.word	0x00006610
        /*0a78*/ 	.word	0x00000005
        /*0a7c*/ 	.word	0x00000000
        /*0a80*/ 	.short	0x010a
        /*0a82*/ 	.byte	0x3f
	.zero		1


	//   ....[159]....
        /*0a84*/ 	.word	0x00006660
        /*0a88*/ 	.word	0x00000007
        /*0a8c*/ 	.word	0x00000000
        /*0a90*/ 	.short	0x010a
        /*0a92*/ 	.byte	0x3f
	.zero		1


	//   ....[160]....
        /*0a94*/ 	.word	0x000066b0
        /*0a98*/ 	.word	0x00000006
        /*0a9c*/ 	.word	0x00000000
        /*0aa0*/ 	.short	0x010a
        /*0aa2*/ 	.byte	0x3f
	.zero		1


	//   ....[161]....
        /*0aa4*/ 	.word	0x00006700
        /*0aa8*/ 	.word	0x00000007
        /*0aac*/ 	.word	0x00000000
        /*0ab0*/ 	.short	0x010a
        /*0ab2*/ 	.byte	0x3f
	.zero		1


	//   ....[162]....
        /*0ab4*/ 	.word	0x00006750
        /*0ab8*/ 	.word	0x00000006
        /*0abc*/ 	.word	0x00000000
        /*0ac0*/ 	.short	0x010a
        /*0ac2*/ 	.byte	0x3f
	.zero		1


	//   ....[163]....
        /*0ac4*/ 	.word	0x000067a0
        /*0ac8*/ 	.word	0x00000007
        /*0acc*/ 	.word	0x00000000
        /*0ad0*/ 	.short	0x010a
        /*0ad2*/ 	.byte	0x3f
	.zero		1


	//   ....[164]....
        /*0ad4*/ 	.word	0x000067f0
        /*0ad8*/ 	.word	0x00000006
        /*0adc*/ 	.word	0x00000000
        /*0ae0*/ 	.short	0x010a
        /*0ae2*/ 	.byte	0x3f
	.zero		1


	//   ....[165]....
        /*0ae4*/ 	.word	0x00006840
        /*0ae8*/ 	.word	0x00000007
        /*0aec*/ 	.word	0x00000000
        /*0af0*/ 	.short	0x010a
        /*0af2*/ 	.byte	0x3f
	.zero		1


	//   ....[166]....
        /*0af4*/ 	.word	0x00006890
        /*0af8*/ 	.word	0x00000006
        /*0afc*/ 	.word	0x00000000
        /*0b00*/ 	.short	0x010a
        /*0b02*/ 	.byte	0x3f
	.zero		1


	//   ....[167]....
        /*0b04*/ 	.word	0x000068e0
        /*0b08*/ 	.word	0x00000007
        /*0b0c*/ 	.word	0x00000000
        /*0b10*/ 	.short	0x010a
        /*0b12*/ 	.byte	0x3f
	.zero		1


	//   ....[168]....
        /*0b14*/ 	.word	0x00006930
        /*0b18*/ 	.word	0x00000006
        /*0b1c*/ 	.word	0x00000000
        /*0b20*/ 	.short	0x010a
        /*0b22*/ 	.byte	0x3f
	.zero		1


	//   ....[169]....
        /*0b24*/ 	.word	0x00006980
        /*0b28*/ 	.word	0x00000007
        /*0b2c*/ 	.word	0x00000000
        /*0b30*/ 	.short	0x010a
        /*0b32*/ 	.byte	0x3f
	.zero		1


	//   ....[170]....
        /*0b34*/ 	.word	0x000069d0
        /*0b38*/ 	.word	0x00000006
        /*0b3c*/ 	.word	0x00000000
        /*0b40*/ 	.short	0x010a
        /*0b42*/ 	.byte	0x3f
	.zero		1


	//   ....[171]....
        /*0b44*/ 	.word	0x00006a20
        /*0b48*/ 	.word	0x00000007
        /*0b4c*/ 	.word	0x00000000
        /*0b50*/ 	.short	0x010a
        /*0b52*/ 	.byte	0x3f
	.zero		1


	//   ....[172]....
        /*0b54*/ 	.word	0x00006a70
        /*0b58*/ 	.word	0x00000006
        /*0b5c*/ 	.word	0x00000000
        /*0b60*/ 	.short	0x010a
        /*0b62*/ 	.byte	0x3f
	.zero		1


	//   ....[173]....
        /*0b64*/ 	.word	0x00006ac0
        /*0b68*/ 	.word	0x00000007
        /*0b6c*/ 	.word	0x00000000
        /*0b70*/ 	.short	0x010a
        /*0b72*/ 	.byte	0x3f
	.zero		1


	//   ....[174]....
        /*0b74*/ 	.word	0x00006b10
        /*0b78*/ 	.word	0x00000006
        /*0b7c*/ 	.word	0x00000000
        /*0b80*/ 	.short	0x010a
        /*0b82*/ 	.byte	0x3f
	.zero		1


	//   ....[175]....
        /*0b84*/ 	.word	0x00006b60
        /*0b88*/ 	.word	0x00000007
        /*0b8c*/ 	.word	0x00000000
        /*0b90*/ 	.short	0x010a
        /*0b92*/ 	.byte	0x3f
	.zero		1


	//   ....[176]....
        /*0b94*/ 	.word	0x00006bb0
        /*0b98*/ 	.word	0x00000006
        /*0b9c*/ 	.word	0x00000000
        /*0ba0*/ 	.short	0x010a
        /*0ba2*/ 	.byte	0x3f
	.zero		1


	//   ....[177]....
        /*0ba4*/ 	.word	0x00006c00
        /*0ba8*/ 	.word	0x00000007
        /*0bac*/ 	.word	0x00000000
        /*0bb0*/ 	.short	0x010a
        /*0bb2*/ 	.byte	0x3f
	.zero		1


	//   ....[178]....
        /*0bb4*/ 	.word	0x00006c50
        /*0bb8*/ 	.word	0x00000006
        /*0bbc*/ 	.word	0x00000000
        /*0bc0*/ 	.short	0x010a
        /*0bc2*/ 	.byte	0x3f
	.zero		1


	//   ....[179]....
        /*0bc4*/ 	.word	0x00006ca0
        /*0bc8*/ 	.word	0x00000007
        /*0bcc*/ 	.word	0x00000000
        /*0bd0*/ 	.short	0x010a
        /*0bd2*/ 	.byte	0x3f
	.zero		1


	//   ....[180]....
        /*0bd4*/ 	.word	0x00006cf0
        /*0bd8*/ 	.word	0x00000006
        /*0bdc*/ 	.word	0x00000000
        /*0be0*/ 	.short	0x010a
        /*0be2*/ 	.byte	0x3f
	.zero		1


	//   ....[181]....
        /*0be4*/ 	.word	0x00006d40
        /*0be8*/ 	.word	0x00000007
        /*0bec*/ 	.word	0x00000000
        /*0bf0*/ 	.short	0x010a
        /*0bf2*/ 	.byte	0x3f
	.zero		1


	//   ....[182]....
        /*0bf4*/ 	.word	0x00006d90
        /*0bf8*/ 	.word	0x00000006
        /*0bfc*/ 	.word	0x00000000
        /*0c00*/ 	.short	0x010a
        /*0c02*/ 	.byte	0x3f
	.zero		1


	//   ....[183]....
        /*0c04*/ 	.word	0x00006de0
        /*0c08*/ 	.word	0x00000007
        /*0c0c*/ 	.word	0x00000000
        /*0c10*/ 	.short	0x010a
        /*0c12*/ 	.byte	0x3f
	.zero		1


	//   ....[184]....
        /*0c14*/ 	.word	0x00006e30
        /*0c18*/ 	.word	0x00000006
        /*0c1c*/ 	.word	0x00000000
        /*0c20*/ 	.short	0x010a
        /*0c22*/ 	.byte	0x3f
	.zero		1


	//   ....[185]....
        /*0c24*/ 	.word	0x00006e80
        /*0c28*/ 	.word	0x00000007
        /*0c2c*/ 	.word	0x00000000
        /*0c30*/ 	.short	0x010a
        /*0c32*/ 	.byte	0x3f
	.zero		1


	//   ....[186]....
        /*0c34*/ 	.word	0x00006ed0
        /*0c38*/ 	.word	0x00000006
        /*0c3c*/ 	.word	0x00000000
        /*0c40*/ 	.short	0x010a
        /*0c42*/ 	.byte	0x3f
	.zero		1


	//   ....[187]....
        /*0c44*/ 	.word	0x00006f20
        /*0c48*/ 	.word	0x00000007
        /*0c4c*/ 	.word	0x00000000
        /*0c50*/ 	.short	0x010a
        /*0c52*/ 	.byte	0x3f
	.zero		1


	//   ....[188]....
        /*0c54*/ 	.word	0x00006f70
        /*0c58*/ 	.word	0x00000006
        /*0c5c*/ 	.word	0x00000000
        /*0c60*/ 	.short	0x010a
        /*0c62*/ 	.byte	0x3f
	.zero		1


	//   ....[189]....
        /*0c64*/ 	.word	0x00006fc0
        /*0c68*/ 	.word	0x00000007
        /*0c6c*/ 	.word	0x00000000
        /*0c70*/ 	.short	0x010a
        /*0c72*/ 	.byte	0x3f
	.zero		1


	//   ....[190]....
        /*0c74*/ 	.word	0x00007010
        /*0c78*/ 	.word	0x00000006
        /*0c7c*/ 	.word	0x00000000
        /*0c80*/ 	.short	0x010a
        /*0c82*/ 	.byte	0x3f
	.zero		1


	//   ....[191]....
        /*0c84*/ 	.word	0x00007060
        /*0c88*/ 	.word	0x00000007
        /*0c8c*/ 	.word	0x00000000
        /*0c90*/ 	.short	0x010a
        /*0c92*/ 	.byte	0x3f
	.zero		1


	//   ....[192]....
        /*0c94*/ 	.word	0x000070b0
        /*0c98*/ 	.word	0x00000006
        /*0c9c*/ 	.word	0x00000000
        /*0ca0*/ 	.short	0x010a
        /*0ca2*/ 	.byte	0x3f
	.zero		1


	//   ....[193]....
        /*0ca4*/ 	.word	0x00007100
        /*0ca8*/ 	.word	0x00000007
        /*0cac*/ 	.word	0x00000000
        /*0cb0*/ 	.short	0x010a
        /*0cb2*/ 	.byte	0x3f
	.zero		1


	//   ....[194]....
        /*0cb4*/ 	.word	0x00007150
        /*0cb8*/ 	.word	0x00000006
        /*0cbc*/ 	.word	0x00000000
        /*0cc0*/ 	.short	0x010a
        /*0cc2*/ 	.byte	0x3f
	.zero		1


	//   ....[195]....
        /*0cc4*/ 	.word	0x000071a0
        /*0cc8*/ 	.word	0x00000007
        /*0ccc*/ 	.word	0x00000000
        /*0cd0*/ 	.short	0x010a
        /*0cd2*/ 	.byte	0x3f
	.zero		1


	//   ....[196]....
        /*0cd4*/ 	.word	0x000071f0
        /*0cd8*/ 	.word	0x00000006
        /*0cdc*/ 	.word	0x00000000
        /*0ce0*/ 	.short	0x010a
        /*0ce2*/ 	.byte	0x3f
	.zero		1


	//   ....[197]....
        /*0ce4*/ 	.word	0x00007240
        /*0ce8*/ 	.word	0x00000007
        /*0cec*/ 	.word	0x00000000
        /*0cf0*/ 	.short	0x010a
        /*0cf2*/ 	.byte	0x3f
	.zero		1


	//   ....[198]....
        /*0cf4*/ 	.word	0x00007290
        /*0cf8*/ 	.word	0x00000006
        /*0cfc*/ 	.word	0x00000000
        /*0d00*/ 	.short	0x010a
        /*0d02*/ 	.byte	0x3f
	.zero		1


	//   ....[199]....
        /*0d04*/ 	.word	0x000072e0
        /*0d08*/ 	.word	0x00000007
        /*0d0c*/ 	.word	0x00000000
        /*0d10*/ 	.short	0x010a
        /*0d12*/ 	.byte	0x3f
	.zero		1


	//   ....[200]....
        /*0d14*/ 	.word	0x00007330
        /*0d18*/ 	.word	0x00000006
        /*0d1c*/ 	.word	0x00000000
        /*0d20*/ 	.short	0x010a
        /*0d22*/ 	.byte	0x3f
	.zero		1


	//   ....[201]....
        /*0d24*/ 	.word	0x00007380
        /*0d28*/ 	.word	0x00000007
        /*0d2c*/ 	.word	0x00000000
        /*0d30*/ 	.short	0x010a
        /*0d32*/ 	.byte	0x3f
	.zero		1


	//----- nvinfo : EIATTR_NUM_MBARRIERS
	.align		4
.L_28:
        /*0d34*/ 	.byte	0x03, 0x38
        /*0d36*/ 	.short	0x0060


	//----- nvinfo : EIATTR_EXIT_INSTR_OFFSETS
	.align		4
        /*0d38*/ 	.byte	0x04, 0x1c
        /*0d3a*/ 	.short	(.L_30 - .L_29)


	//   ....[0]....
.L_29:
        /*0d3c*/ 	.word	0x00001940


	//   ....[1]....
        /*0d40*/ 	.word	0x000019a0


	//   ....[2]....
        /*0d44*/ 	.word	0x00003bc0


	//   ....[3]....
        /*0d48*/ 	.word	0x00003bf0


	//   ....[4]....
        /*0d4c*/ 	.word	0x00006320


	//----- nvinfo : EIATTR_MAX_THREADS
	.align		4
.L_30:
        /*0d50*/ 	.byte	0x04, 0x05
        /*0d52*/ 	.short	(.L_32 - .L_31)
.L_31:
        /*0d54*/ 	.word	0x00000180
        /*0d58*/ 	.word	0x00000001
        /*0d5c*/ 	.word	0x00000001


	//----- nvinfo : EIATTR_CRS_STACK_SIZE
	.align		4
.L_32:
        /*0d60*/ 	.byte	0x04, 0x1e
        /*0d62*/ 	.short	(.L_34 - .L_33)
.L_33:
        /*0d64*/ 	.word	0x00000000


	//----- nvinfo : EIATTR_CBANK_PARAM_SIZE
	.align		4
.L_34:
        /*0d68*/ 	.byte	0x03, 0x19
        /*0d6a*/ 	.short	0x0470


	//----- nvinfo : EIATTR_PARAM_CBANK
	.align		4
        /*0d6c*/ 	.byte	0x04, 0x0a
        /*0d6e*/ 	.short	(.L_36 - .L_35)
	.align		4
.L_35:
        /*0d70*/ 	.word	index@(.nv.constant0._ZN7cutlass13device_kernelINS_4gemm6kernel13GemmUniversalIN4cute5tupleIJiiiiEEENS1_10collective13CollectiveMmaINS1_37MainloopSm90TmaGmmaWarpSpecializedFP8ILi45ENS5_IJNS4_1CILi2EEENSA_ILi1EEESC_EEENS1_32KernelTmaWarpSpecializedPingpongEEENS5_IJNSA_ILi64EEENSA_ILi16EEESG_EEENS_12float_e4m3_tENS5_IJlSC_lEEESJ_SK_NS4_8TiledMMAINS4_8MMA_AtomIJNS4_4SM904GMMA30MMA_64x16x32_F32E4M3E4M3_SS_TNILNSO_7ScaleInE1ELSQ_1EEEEEENS4_6LayoutINS5_IJSC_SC_SC_EEENS5_IJNSA_ILi0EEESV_SV_EEEEENS5_IJNS4_10UnderscoreESY_SY_EEEEENS4_13SM90_TMA_LOADENS4_14ComposedLayoutINS4_7SwizzleILi2ELi4ELi3EEENS4_18smem_ptr_flag_bitsILi8EEENST_INS5_IJNSA_ILi8EEESG_EEENS5_IJSG_SC_EEEEEEEvNS4_8identityENS4_23SM90_TMA_LOAD_MULTICASTES1B_vS1C_EENS_8epilogue10collective6detail29Sm90TmaWarpSpecializedAdapterINS1G_15DefaultEpilogueISJ_SK_SK_NS1F_6thread17LinearCombinationISJ_Li1EffLNS1K_9ScaleType4KindE0ELNS_15FloatRoundStyleE2ESJ_EENS1_15EpilogueDefaultEEEEEvvEEEEvNT_6ParamsE)
        /*0d74*/ 	.short	0x0210
        /*0d76*/ 	.short	0x0470


	//----- nvinfo : EIATTR_SW_WAR
	.align		4
.L_36:
        /*0d78*/ 	.byte	0x04, 0x36
        /*0d7a*/ 	.short	(.L_38 - .L_37)
.L_37:
        /*0d7c*/ 	.word	0x00000008
.L_38:


//--------------------- .nv.callgraph             --------------------------
	.section	.nv.callgraph,"",@"SHT_CUDA_CALLGRAPH"
	.align	4
	.sectionentsize	8
	.align		4
        /*0000*/ 	.word	0x00000000
	.align		4
        /*0004*/ 	.word	0xffffffff
	.align		4
        /*0008*/ 	.word	0x00000000
	.align		4
        /*000c*/ 	.word	0xfffffffe
	.align		4
        /*0010*/ 	.word	0x00000000
	.align		4
        /*0014*/ 	.word	0xfffffffd
	.align		4
        /*0018*/ 	.word	0x00000000
	.align		4
        /*001c*/ 	.word	0xfffffffc


//--------------------- .nv.constant4             --------------------------
	.section	.nv.constant4,"a",@progbits
	.align	8
	.align		8
.nv.constant4:
        /*0000*/ 	.dword	_ZN39_INTERNAL_a3198d97_4_k_cu_362ed1c4_84604cuda3std3__45__cpo5beginE
	.align		8
        /*0008*/ 	.dword	_ZN39_INTERNAL_a3198d97_4_k_cu_362ed1c4_84604cuda3std3__45__cpo3endE
	.align		8
        /*0010*/ 	.dword	_ZN39_INTERNAL_a3198d97_4_k_cu_362ed1c4_84604cuda3std3__45__cpo6cbeginE
	.align		8
        /*0018*/ 	.dword	_ZN39_INTERNAL_a3198d97_4_k_cu_362ed1c4_84604cuda3std3__45__cpo4cendE
	.align		8
        /*0020*/ 	.dword	_ZN39_INTERNAL_a3198d97_4_k_cu_362ed1c4_84604cuda3std3__441_GLOBAL__N__a3198d97_4_k_cu_362ed1c4_84606ignoreE
	.align		8
        /*0028*/ 	.dword	_ZN39_INTERNAL_a3198d97_4_k_cu_362ed1c4_84604cuda3std3__419piecewise_constructE
	.align		8
        /*0030*/ 	.dword	_ZN39_INTERNAL_a3198d97_4_k_cu_362ed1c4_84604cuda3std3__48in_placeE
	.align		8
        /*0038*/ 	.dword	_ZN39_INTERNAL_a3198d97_4_k_cu_362ed1c4_84604cuda3std6ranges3__45__cpo4swapE
	.align		8
        /*0040*/ 	.dword	_ZN39_INTERNAL_a3198d97_4_k_cu_362ed1c4_84604cuda3std6ranges3__45__cpo9iter_moveE
	.align		8
        /*0048*/ 	.dword	_ZN39_INTERNAL_a3198d97_4_k_cu_362ed1c4_84604cute7productE
	.align		8
        /*0050*/ 	.dword	_ZN39_INTERNAL_a3198d97_4_k_cu_362ed1c4_84604cute1_E


//--------------------- .text._ZN7cutlass13device_kernelINS_4gemm6kernel13GemmUniversalIN4cute5tupleIJiiiiEEENS1_10collective13CollectiveMmaINS1_37MainloopSm90TmaGmmaWarpSpecializedFP8ILi45ENS5_IJNS4_1CILi2EEENSA_ILi1EEESC_EEENS1_32KernelTmaWarpSpecializedPingpongEEENS5_IJNSA_ILi64EEENSA_ILi16EEESG_EEENS_12float_e4m3_tENS5_IJlSC_lEEESJ_SK_NS4_8TiledMMAINS4_8MMA_AtomIJNS4_4SM904GMMA30MMA_64x16x32_F32E4M3E4M3_SS_TNILNSO_7ScaleInE1ELSQ_1EEEEEENS4_6LayoutINS5_IJSC_SC_SC_EEENS5_IJNSA_ILi0EEESV_SV_EEEEENS5_IJNS4_10UnderscoreESY_SY_EEEEENS4_13SM90_TMA_LOADENS4_14ComposedLayoutINS4_7SwizzleILi2ELi4ELi3EEENS4_18smem_ptr_flag_bitsILi8EEENST_INS5_IJNSA_ILi8EEESG_EEENS5_IJSG_SC_EEEEEEEvNS4_8identityENS4_23SM90_TMA_LOAD_MULTICASTES1B_vS1C_EENS_8epilogue10collective6detail29Sm90TmaWarpSpecializedAdapterINS1G_15DefaultEpilogueISJ_SK_SK_NS1F_6thread17LinearCombinationISJ_Li1EffLNS1K_9ScaleType4KindE0ELNS_15FloatRoundStyleE2ESJ_EENS1_15EpilogueDefaultEEEEEvvEEEEvNT_6ParamsE --------------------------
	.section	.text._ZN7cutlass13device_kernelINS_4gemm6kernel13GemmUniversalIN4cute5tupleIJiiiiEEENS1_10collective13CollectiveMmaINS1_37MainloopSm90TmaGmmaWarpSpecializedFP8ILi45ENS5_IJNS4_1CILi2EEENSA_ILi1EEESC_EEENS1_32KernelTmaWarpSpecializedPingpongEEENS5_IJNSA_ILi64EEENSA_ILi16EEESG_EEENS_12float_e4m3_tENS5_IJlSC_lEEESJ_SK_NS4_8TiledMMAINS4_8MMA_AtomIJNS4_4SM904GMMA30MMA_64x16x32_F32E4M3E4M3_SS_TNILNSO_7ScaleInE1ELSQ_1EEEEEENS4_6LayoutINS5_IJSC_SC_SC_EEENS5_IJNSA_ILi0EEESV_SV_EEEEENS5_IJNS4_10UnderscoreESY_SY_EEEEENS4_13SM90_TMA_LOADENS4_14ComposedLayoutINS4_7SwizzleILi2ELi4ELi3EEENS4_18smem_ptr_flag_bitsILi8EEENST_INS5_IJNSA_ILi8EEESG_EEENS5_IJSG_SC_EEEEEEEvNS4_8identityENS4_23SM90_TMA_LOAD_MULTICASTES1B_vS1C_EENS_8epilogue10collective6detail29Sm90TmaWarpSpecializedAdapterINS1G_15DefaultEpilogueISJ_SK_SK_NS1F_6thread17LinearCombinationISJ_Li1EffLNS1K_9ScaleType4KindE0ELNS_15FloatRoundStyleE2ESJ_EENS1_15EpilogueDefaultEEEEEvvEEEEvNT_6ParamsE,"ax",@progbits
	.align	128
.text._ZN7cutlass13device_kernelINS_4gemm6kernel13GemmUniversalIN4cute5tupleIJiiiiEEENS1_10collective13CollectiveMmaINS1_37MainloopSm90TmaGmmaWarpSpecializedFP8ILi45ENS5_IJNS4_1CILi2EEENSA_ILi1EEESC_EEENS1_32KernelTmaWarpSpecializedPingpongEEENS5_IJNSA_ILi64EEENSA_ILi16EEESG_EEENS_12float_e4m3_tENS5_IJlSC_lEEESJ_SK_NS4_8TiledMMAINS4_8MMA_AtomIJNS4_4SM904GMMA30MMA_64x16x32_F32E4M3E4M3_SS_TNILNSO_7ScaleInE1ELSQ_1EEEEEENS4_6LayoutINS5_IJSC_SC_SC_EEENS5_IJNSA_ILi0EEESV_SV_EEEEENS5_IJNS4_10UnderscoreESY_SY_EEEEENS4_13SM90_TMA_LOADENS4_14ComposedLayoutINS4_7SwizzleILi2ELi4ELi3EEENS4_18smem_ptr_flag_bitsILi8EEENST_INS5_IJNSA_ILi8EEESG_EEENS5_IJSG_SC_EEEEEEEvNS4_8identityENS4_23SM90_TMA_LOAD_MULTICASTES1B_vS1C_EENS_8epilogue10collective6detail29Sm90TmaWarpSpecializedAdapterINS1G_15DefaultEpilogueISJ_SK_SK_NS1F_6thread17LinearCombinationISJ_Li1EffLNS1K_9ScaleType4KindE0ELNS_15FloatRoundStyleE2ESJ_EENS1_15EpilogueDefaultEEEEEvvEEEEvNT_6ParamsE:
        .type           _ZN7cutlass13device_kernelINS_4gemm6kernel13GemmUniversalIN4cute5tupleIJiiiiEEENS1_10collective13CollectiveMmaINS1_37MainloopSm90TmaGmmaWarpSpecializedFP8ILi45ENS5_IJNS4_1CILi2EEENSA_ILi1EEESC_EEENS1_32KernelTmaWarpSpecializedPingpongEEENS5_IJNSA_ILi64EEENSA_ILi16EEESG_EEENS_12float_e4m3_tENS5_IJlSC_lEEESJ_SK_NS4_8TiledMMAINS4_8MMA_AtomIJNS4_4SM904GMMA30MMA_64x16x32_F32E4M3E4M3_SS_TNILNSO_7ScaleInE1ELSQ_1EEEEEENS4_6LayoutINS5_IJSC_SC_SC_EEENS5_IJNSA_ILi0EEESV_SV_EEEEENS5_IJNS4_10UnderscoreESY_SY_EEEEENS4_13SM90_TMA_LOADENS4_14ComposedLayoutINS4_7SwizzleILi2ELi4ELi3EEENS4_18smem_ptr_flag_bitsILi8EEENST_INS5_IJNSA_ILi8EEESG_EEENS5_IJSG_SC_EEEEEEEvNS4_8identityENS4_23SM90_TMA_LOAD_MULTICASTES1B_vS1C_EENS_8epilogue10collective6detail29Sm90TmaWarpSpecializedAdapterINS1G_15DefaultEpilogueISJ_SK_SK_NS1F_6thread17LinearCombinationISJ_Li1EffLNS1K_9ScaleType4KindE0ELNS_15FloatRoundStyleE2ESJ_EENS1_15EpilogueDefaultEEEEEvvEEEEvNT_6ParamsE,@function
        .size           _ZN7cutlass13device_kernelINS_4gemm6kernel13GemmUniversalIN4cute5tupleIJiiiiEEENS1_10collective13CollectiveMmaINS1_37MainloopSm90TmaGmmaWarpSpecializedFP8ILi45ENS5_IJNS4_1CILi2EEENSA_ILi1EEESC_EEENS1_32KernelTmaWarpSpecializedPingpongEEENS5_IJNSA_ILi64EEENSA_ILi16EEESG_EEENS_12float_e4m3_tENS5_IJlSC_lEEESJ_SK_NS4_8TiledMMAINS4_8MMA_AtomIJNS4_4SM904GMMA30MMA_64x16x32_F32E4M3E4M3_SS_TNILNSO_7ScaleInE1ELSQ_1EEEEEENS4_6LayoutINS5_IJSC_SC_SC_EEENS5_IJNSA_ILi0EEESV_SV_EEEEENS5_IJNS4_10UnderscoreESY_SY_EEEEENS4_13SM90_TMA_LOADENS4_14ComposedLayoutINS4_7SwizzleILi2ELi4ELi3EEENS4_18smem_ptr_flag_bitsILi8EEENST_INS5_IJNSA_ILi8EEESG_EEENS5_IJSG_SC_EEEEEEEvNS4_8identityENS4_23SM90_TMA_LOAD_MULTICASTES1B_vS1C_EENS_8epilogue10collective6detail29Sm90TmaWarpSpecializedAdapterINS1G_15DefaultEpilogueISJ_SK_SK_NS1F_6thread17LinearCombinationISJ_Li1EffLNS1K_9ScaleType4KindE0ELNS_15FloatRoundStyleE2ESJ_EENS1_15EpilogueDefaultEEEEEvvEEEEvNT_6ParamsE,(.L_x_181 - _ZN7cutlass13device_kernelINS_4gemm6kernel13GemmUniversalIN4cute5tupleIJiiiiEEENS1_10collective13CollectiveMmaINS1_37MainloopSm90TmaGmmaWarpSpecializedFP8ILi45ENS5_IJNS4_1CILi2EEENSA_ILi1EEESC_EEENS1_32KernelTmaWarpSpecializedPingpongEEENS5_IJNSA_ILi64EEENSA_ILi16EEESG_EEENS_12float_e4m3_tENS5_IJlSC_lEEESJ_SK_NS4_8TiledMMAINS4_8MMA_AtomIJNS4_4SM904GMMA30MMA_64x16x32_F32E4M3E4M3_SS_TNILNSO_7ScaleInE1ELSQ_1EEEEEENS4_6LayoutINS5_IJSC_SC_SC_EEENS5_IJNSA_ILi0EEESV_SV_EEEEENS5_IJNS4_10UnderscoreESY_SY_EEEEENS4_13SM90_TMA_LOADENS4_14ComposedLayoutINS4_7SwizzleILi2ELi4ELi3EEENS4_18smem_ptr_flag_bitsILi8EEENST_INS5_IJNSA_ILi8EEESG_EEENS5_IJSG_SC_EEEEEEEvNS4_8identityENS4_23SM90_TMA_LOAD_MULTICASTES1B_vS1C_EENS_8epilogue10collective6detail29Sm90TmaWarpSpecializedAdapterINS1G_15DefaultEpilogueISJ_SK_SK_NS1F_6thread17LinearCombinationISJ_Li1EffLNS1K_9ScaleType4KindE0ELNS_15FloatRoundStyleE2ESJ_EENS1_15EpilogueDefaultEEEEEvvEEEEvNT_6ParamsE)
        .other          _ZN7cutlass13device_kernelINS_4gemm6kernel13GemmUniversalIN4cute5tupleIJiiiiEEENS1_10collective13CollectiveMmaINS1_37MainloopSm90TmaGmmaWarpSpecializedFP8ILi45ENS5_IJNS4_1CILi2EEENSA_ILi1EEESC_EEENS1_32KernelTmaWarpSpecializedPingpongEEENS5_IJNSA_ILi64EEENSA_ILi16EEESG_EEENS_12float_e4m3_tENS5_IJlSC_lEEESJ_SK_NS4_8TiledMMAINS4_8MMA_AtomIJNS4_4SM904GMMA30MMA_64x16x32_F32E4M3E4M3_SS_TNILNSO_7ScaleInE1ELSQ_1EEEEEENS4_6LayoutINS5_IJSC_SC_SC_EEENS5_IJNSA_ILi0EEESV_SV_EEEEENS5_IJNS4_10UnderscoreESY_SY_EEEEENS4_13SM90_TMA_LOADENS4_14ComposedLayoutINS4_7SwizzleILi2ELi4ELi3EEENS4_18smem_ptr_flag_bitsILi8EEENST_INS5_IJNSA_ILi8EEESG_EEENS5_IJSG_SC_EEEEEEEvNS4_8identityENS4_23SM90_TMA_LOAD_MULTICASTES1B_vS1C_EENS_8epilogue10collective6detail29Sm90TmaWarpSpecializedAdapterINS1G_15DefaultEpilogueISJ_SK_SK_NS1F_6thread17LinearCombinationISJ_Li1EffLNS1K_9ScaleType4KindE0ELNS_15FloatRoundStyleE2ESJ_EENS1_15EpilogueDefaultEEEEEvvEEEEvNT_6ParamsE,@"STO_CUDA_ENTRY STV_DEFAULT"
_ZN7cutlass13device_kernelINS_4gemm6kernel13GemmUniversalIN4cute5tupleIJiiiiEEENS1_10collective13CollectiveMmaINS1_37MainloopSm90TmaGmmaWarpSpecializedFP8ILi45ENS5_IJNS4_1CILi2EEENSA_ILi1EEESC_EEENS1_32KernelTmaWarpSpecializedPingpongEEENS5_IJNSA_ILi64EEENSA_ILi16EEESG_EEENS_12float_e4m3_tENS5_IJlSC_lEEESJ_SK_NS4_8TiledMMAINS4_8MMA_AtomIJNS4_4SM904GMMA30MMA_64x16x32_F32E4M3E4M3_SS_TNILNSO_7ScaleInE1ELSQ_1EEEEEENS4_6LayoutINS5_IJSC_SC_SC_EEENS5_IJNSA_ILi0EEESV_SV_EEEEENS5_IJNS4_10UnderscoreESY_SY_EEEEENS4_13SM90_TMA_LOADENS4_14ComposedLayoutINS4_7SwizzleILi2ELi4ELi3EEENS4_18smem_ptr_flag_bitsILi8EEENST_INS5_IJNSA_ILi8EEESG_EEENS5_IJSG_SC_EEEEEEEvNS4_8identityENS4_23SM90_TMA_LOAD_MULTICASTES1B_vS1C_EENS_8epilogue10collective6detail29Sm90TmaWarpSpecializedAdapterINS1G_15DefaultEpilogueISJ_SK_SK_NS1F_6thread17LinearCombinationISJ_Li1EffLNS1K_9ScaleType4KindE0ELNS_15FloatRoundStyleE2ESJ_EENS1_15EpilogueDefaultEEEEEvvEEEEvNT_6ParamsE:
[----:B------:R-:W-:Y:S01]  /*0000*/  LDC R1, c[0x0][0x28] ;  /* 0x00000a00ff017b82 */ /* 0x000fe20000000800 */
[----:B------:R-:W0:Y:S01]  /*0010*/  S2R R12, SR_TID.X ;  /* 0x00000000000c7919 */ /* 0x000e220000002100 */
[----:B------:R-:W-:Y:S01]  /*0020*/  ELECT P0, URZ, PT ;  /* 0x00000000003f782f */ /* 0x000fe20003800000 */
[----:B------:R-:W-:Y:S01]  /*0030*/  BSSY B0, `(.L_x_0) ;  /* 0x000000f000007945 */ /* 0x000fe20003800000 */
[--C-:B0-----:R-:W-:Y:S02]  /*0040*/  SHF.R.U32.HI R0, RZ, 0x5, R12.reuse ;  /* 0x00000005ff007819 */ /* 0x101fe4000001160c */
[----:B------:R-:W-:-:S03]  /*0050*/  SHF.R.U32.HI R4, RZ, 0x7, R12 ;  /* 0x00000007ff047819 */ /* 0x000fc6000001160c */
[----:B------:R-:W0:Y:S04]  /*0060*/  SHFL.IDX PT, R2, R0, RZ, 0x1f ;  /* 0x00001fff00027589 */ /* 0x000e2800000e0000 */
[----:B------:R1:W2:Y:S01]  /*0070*/  SHFL.IDX PT, R5, R4, RZ, 0x1f ;  /* 0x00001fff04057589 */ /* 0x0002a200000e0000 */
[----:B0-----:R-:W-:-:S13]  /*0080*/  ISETP.NE.OR P0, PT, R2, RZ, !P0 ;  /* 0x000000ff0200720c */ /* 0x001fda0004705670 */
[----:B-12---:R-:W-:Y:S05]  /*0090*/  @P0 BRA `(.L_x_1) ;  /* 0x0000000000200947 */ /* 0x006fea0003800000 */
[----:B------:R-:W-:Y:S02]  /*00a0*/  ULDC.64 UR4, c[0x0][0x198] ;  /* 0x0000660000047ab9 */ /* 0x000fe40000000a00 */
[----:B------:R-:W-:Y:S02]  /*00b0*/  UIADD3 UR6, UP0, UR4, 0xf0, URZ ;  /* 0x000000f004067890 */ /* 0x000fe4000ff1e03f */
[----:B------:R-:W-:Y:S02]  /*00c0*/  UIADD3 UR4, UP1, UR4, 0x1f0, URZ ;  /* 0x000001f004047890 */ /* 0x000fe4000ff3e03f */
[----:B------:R-:W-:Y:S02]  /*00d0*/  UIADD3.X UR7, URZ, UR5, URZ, UP0, !UPT ;  /* 0x000000053f077290 */ /* 0x000fe400087fe43f */
[----:B------:R-:W-:-:S07]  /*00e0*/  UIADD3.X UR5, URZ, UR5, URZ, UP1, !UPT ;  /* 0x000000053f057290 */ /* 0x000fce0008ffe43f */
[----:B------:R0:W-:Y:S02]  /*00f0*/  UTMACCTL.PF [UR6] ;  /* 0x00000000060079b9 */ /* 0x0001e40008040000 */
[----:B------:R0:W-:Y:S02]  /*0100*/  UTMACCTL.PF [UR4] ;  /* 0x00000000040079b9 */ /* 0x0001e40008040000 */
[----:B0-----:R-:W-:Y:S01]  /*0110*/  NOP ;  /* 0x0000000000007918 */ /* 0x001fe20000000000 */
.L_x_1:
[----:B------:R-:W-:Y:S05]  /*0120*/  BSYNC B0 ;  /* 0x0000000000007941 */ /* 0x000fea0003800000 */
.L_x_0:
[----:B------:R-:W0:Y:S02]  /*0130*/  SHFL.IDX PT, R6, R0, RZ, 0x1f ;  /* 0x00001fff00067589 */ /* 0x000e2400000e0000 */
[----:B0-----:R-:W-:-:S13]  /*0140*/  ISETP.NE.AND P0, PT, R6, RZ, PT ;  /* 0x000000ff0600720c */ /* 0x001fda0003f05270 */
[----:B------:R-:W-:Y:S05]  /*0150*/  @P0 BRA `(.L_x_2) ;  /* 0x0000000400ac0947 */ /* 0x000fea0003800000 */
[----:B------:R-:W-:Y:S01]  /*0160*/  ELECT P0, URZ, PT ;  /* 0x00000000003f782f */ /* 0x000fe20003800000 */
[----:B------:R-:W-:-:S12]  /*0170*/  BSSY B0, `(.L_x_2) ;  /* 0x0000069000007945 */ /* 0x000fd80003800000 */
[----:B------:R-:W-:Y:S05]  /*0180*/  @!P0 BRA `(.L_x_3) ;  /* 0x00000004009c8947 */ /* 0x000fea0003800000 */
[----:B------:R-:W0:Y:S01]  /*0190*/  S2UR UR8, SR_CgaCtaId ;  /* 0x00000000000879c3 */ /* 0x000e220000008800 */
[----:B------:R-:W-:Y:S01]  /*01a0*/  UMOV UR4, 0x400 ;  /* 0x0000040000047882 */ /* 0x000fe20000000000 */
[----:B------:R-:W-:Y:S01]  /*01b0*/  UMOV UR5, 0x1 ;  /* 0x0000000100057882 */ /* 0x000fe20000000000 */
[----:B------:R-:W-:Y:S02]  /*01c0*/  UMOV UR6, 0x2 ;  /* 0x0000000200067882 */ /* 0x000fe40000000000 */
[----:B------:R-:W-:-:S04]  /*01d0*/  UIADD3 UR6, -UR6, 0x100000, URZ ;  /* 0x0010000006067890 */ /* 0x000fc8000fffe13f */
[----:B------:R-:W-:Y:S02]  /*01e0*/  USHF.L.U32 UR7, UR6, 0xb, URZ ;  /* 0x0000000b06077899 */ /* 0x000fe4000800063f */
[----:B------:R-:W-:Y:S02]  /*01f0*/  USHF.L.U32 UR6, UR6, 0x1, URZ ;  /* 0x0000000106067899 */ /* 0x000fe4000800063f */
[----:B0-----:R-:W-:Y:S02]  /*0200*/  ULEA UR8, UR8, UR4, 0x18 ;  /* 0x0000000408087291 */ /* 0x001fe4000f8ec03f */
[----:B------:R-:W-:-:S04]  /*0210*/  UIADD3 UR4, -UR5, 0x100000, URZ ;  /* 0x0010000005047890 */ /* 0x000fc8000fffe13f */
[----:B------:R-:W-:Y:S02]  /*0220*/  USHF.L.U32 UR5, UR4, 0xb, URZ ;  /* 0x0000000b04057899 */ /* 0x000fe4000800063f */
[----:B------:R-:W-:Y:S01]  /*0230*/  USHF.L.U32 UR4, UR4, 0x1, URZ ;  /* 0x0000000104047899 */ /* 0x000fe2000800063f */
[----:B------:R-:W0:Y:S11]  /*0240*/  FENCE.VIEW.ASYNC.S ;  /* 0x00000000000073c6 */ /* 0x000e360000000000 */
[----:B0-----:R0:W1:Y:S01]  /*0250*/  SYNCS.EXCH.64 URZ, [UR8], UR4 ;  /* 0x00000004083f75b2 */ /* 0x0010620008000100 */
[----:B------:R0:W2:Y:S01]  /*0260*/  SYNCS.EXCH.64 URZ, [UR8+0x168], UR6 ;  /* 0x00016806083f75b2 */ /* 0x0000a20008000100 */
[----:B------:R0:W3:Y:S01]  /*0270*/  SYNCS.EXCH.64 URZ, [UR8+0x8], UR4 ;  /* 0x00000804083f75b2 */ /* 0x0000e20008000100 */
[----:B------:R0:W4:Y:S01]  /*0280*/  SYNCS.EXCH.64 URZ, [UR8+0x170], UR6 ;  /* 0x00017006083f75b2 */ /* 0x0001220008000100 */
[----:B------:R0:W0:Y:S01]  /*0290*/  SYNCS.EXCH.64 URZ, [UR8+0x10], UR4 ;  /* 0x00001004083f75b2 */ /* 0x0000220008000100 */
        /* <DEDUP_REMOVED lines=85> */
[----:B-1234-:R-:W-:Y:S01]  /*07f0*/  NOP ;  /* 0x0000000000007918 */ /* 0x01efe20000000000 */
.L_x_3:
[----:B0-----:R-:W-:Y:S05]  /*0800*/  BSYNC B0 ;  /* 0x0000000000007941 */ /* 0x001fea0003800000 */
.L_x_2:
[----:B------:R-:W0:Y:S01]  /*0810*/  SHFL.IDX PT, R9, R0, RZ, 0x1f ;  /* 0x00001fff00097589 */ /* 0x000e2200000e0000 */
[----:B------:R-:W1:Y:S01]  /*0820*/  S2UR UR12, SR_CTAID.X ;  /* 0x00000000000c79c3 */ /* 0x000e620000002500 */
[----:B------:R-:W-:Y:S02]  /*0830*/  SHF.R.S32.HI R3, RZ, 0x1f, R12 ;  /* 0x0000001fff037819 */ /* 0x000fe4000001140c */
[----:B------:R-:W-:Y:S01]  /*0840*/  ELECT P0, URZ, PT ;  /* 0x00000000003f782f */ /* 0x000fe20003800000 */
[----:B------:R-:W2:Y:S01]  /*0850*/  SHFL.IDX PT, R8, R0, RZ, 0x1f ;  /* 0x00001fff00087589 */ /* 0x000ea200000e0000 */
[----:B------:R-:W-:Y:S01]  /*0860*/  ULDC UR4, c[0x0][0x150] ;  /* 0x0000540000047ab9 */ /* 0x000fe20000000800 */
[----:B------:R-:W-:Y:S02]  /*0870*/  LEA.HI R3, R3, R12, RZ, 0x7 ;  /* 0x0000000c03037211 */ /* 0x000fe400078f38ff */
[----:B------:R-:W-:Y:S01]  /*0880*/  ELECT P1, URZ, PT ;  /* 0x00000000003f782f */ /* 0x000fe20003820000 */
[----:B------:R-:W3:Y:S01]  /*0890*/  S2R R14, SR_CTAID.Y ;  /* 0x00000000000e7919 */ /* 0x000ee20000002600 */
[----:B------:R-:W4:Y:S01]  /*08a0*/  LDC R11, c[0x0][0x140] ;  /* 0x00005000ff0b7b82 */ /* 0x000f220000000800 */
[----:B------:R-:W-:Y:S01]  /*08b0*/  LOP3.LUT R3, R3, 0xffffff80, RZ, 0xc0, !PT ;  /* 0xffffff8003037812 */ /* 0x000fe200078ec0ff */
[----:B------:R-:W-:Y:S01]  /*08c0*/  UMOV UR11, 0x80 ;  /* 0x00000080000b7882 */ /* 0x000fe20000000000 */
[----:B------:R-:W5:Y:S01]  /*08d0*/  SHFL.IDX PT, R4, R4, RZ, 0x1f ;  /* 0x00001fff04047589 */ /* 0x000f6200000e0000 */
[----:B------:R-:W-:Y:S01]  /*08e0*/  NOP ;  /* 0x0000000000007918 */ /* 0x000fe20000000000 */
[----:B------:R-:W-:Y:S01]  /*08f0*/  NOP ;  /* 0x0000000000007918 */ /* 0x000fe20000000000 */
[----:B------:R-:W-:Y:S01]  /*0900*/  IMAD.IADD R7, R12, 0x1, -R3 ;  /* 0x000000010c077824 */ /* 0x000fe200078e0a03 */
[C---:B------:R-:W-:Y:S01]  /*0910*/  ISETP.NE.AND P4, PT, R5.reuse, RZ, PT ;  /* 0x000000ff0500720c */ /* 0x040fe20003f85270 */
[----:B------:R-:W5:Y:S01]  /*0920*/  LDC R16, c[0x0][0x144] ;  /* 0x00005100ff107b82 */ /* 0x000f620000000800 */
[----:B------:R-:W-:-:S02]  /*0930*/  VIADD R40, R5, 0xffffffff ;  /* 0xffffffff05287836 */ /* 0x000fc40000000000 */
[----:B------:R-:W-:-:S03]  /*0940*/  SHF.R.S32.HI R18, RZ, 0x1f, R7 ;  /* 0x0000001fff127819 */ /* 0x000fc60000011407 */
[----:B------:R-:W-:Y:S02]  /*0950*/  ISETP.GE.U32.AND P6, PT, R40, 0x2, PT ;  /* 0x000000022800780c */ /* 0x000fe40003fc6070 */
[----:B0-----:R-:W-:Y:S01]  /*0960*/  ISETP.NE.OR P0, PT, R9, RZ, !P0 ;  /* 0x000000ff0900720c */ /* 0x001fe20004705670 */
[----:B------:R-:W0:Y:S01]  /*0970*/  LDC R25, c[0x0][0x148] ;  /* 0x00005200ff197b82 */ /* 0x000e220000000800 */
[----:B-1----:R-:W-:Y:S02]  /*0980*/  I2FP.F32.U32 R9, UR12 ;  /* 0x0000000c00097c45 */ /* 0x002fe40008201000 */
[----:B------:R-:W-:Y:S02]  /*0990*/  LEA.HI R3, R18, R7, RZ, 0x3 ;  /* 0x0000000712037211 */ /* 0x000fe400078f18ff */
[----:B--2---:R-:W-:Y:S01]  /*09a0*/  ISETP.NE.OR P1, PT, R8, RZ, !P1 ;  /* 0x000000ff0800720c */ /* 0x004fe20004f25670 */
[----:B------:R-:W-:Y:S01]  /*09b0*/  FMUL R13, R9, UR4 ;  /* 0x00000004090d7c20 */ /* 0x000fe20008400000 */
[--C-:B------:R-:W-:Y:S01]  /*09c0*/  SHF.R.S32.HI R0, RZ, 0x3, R3.reuse ;  /* 0x00000003ff007819 */ /* 0x100fe20000011403 */
[----:B------:R-:W-:Y:S01]  /*09d0*/  ULDC UR4, c[0x0][0x154] ;  /* 0x0000550000047ab9 */ /* 0x000fe20000000800 */
[----:B------:R-:W-:-:S02]  /*09e0*/  SHF.R.S32.HI R3, RZ, 0x1f, R3 ;  /* 0x0000001fff037819 */ /* 0x000fc40000011403 */
[----:B------:R-:W-:Y:S01]  /*09f0*/  SHF.R.S32.HI R9, RZ, 0x1f, R6 ;  /* 0x0000001fff097819 */ /* 0x000fe20000011406 */
[----:B------:R-:W1:Y:S01]  /*0a00*/  F2I.U32.TRUNC.NTZ R13, R13 ;  /* 0x0000000d000d7305 */ /* 0x000e62000020f000 */
[----:B------:R-:W-:Y:S01]  /*0a10*/  LEA.HI R8, R3, R0, RZ, 0x2 ;  /* 0x0000000003087211 */ /* 0x000fe200078f10ff */
[----:B------:R-:W-:Y:S01]  /*0a20*/  VOTEU.ALL UP1, P0 ;  /* 0x00000000003f7886 */ /* 0x000fe20000020000 */
[----:B------:R-:W-:Y:S01]  /*0a30*/  LEA.HI R10, R9, R6, RZ, 0x2 ;  /* 0x00000006090a7211 */ /* 0x000fe200078f10ff */
[----:B------:R-:W-:Y:S01]  /*0a40*/  VOTEU.ALL UP0, P0 ;  /* 0x00000000003f7886 */ /* 0x000fe20000000000 */
[----:B----4-:R-:W-:Y:S01]  /*0a50*/  ISETP.EQ.U32.AND P3, PT, R11, 0x1, PT ;  /* 0x000000010b00780c */ /* 0x010fe20003f62070 */
[----:B------:R-:W-:Y:S01]  /*0a60*/  VOTEU.ALL UP2, P1 ;  /* 0x00000000003f7886 */ /* 0x000fe20000840000 */
[----:B------:R-:W-:Y:S01]  /*0a70*/  SHF.R.S32.HI R3, RZ, 0x1f, R2 ;  /* 0x0000001fff037819 */ /* 0x000fe20000011402 */
[----:B------:R-:W2:Y:S01]  /*0a80*/  @!UP1 S2UR UR7, SR_CgaCtaId ;  /* 0x00000000000799c3 */ /* 0x000ea20000008800 */
[----:B------:R-:W-:Y:S01]  /*0a90*/  LOP3.LUT R9, R8, 0xfffffffc, RZ, 0xc0, !PT ;  /* 0xfffffffc08097812 */ /* 0x000fe200078ec0ff */
[----:B------:R-:W-:Y:S01]  /*0aa0*/  @!UP1 UMOV UR6, 0x400 ;  /* 0x0000040000069882 */ /* 0x000fe20000000000 */
[----:B------:R-:W-:Y:S01]  /*0ab0*/  LOP3.LUT R11, R10, 0x3ffffffc, RZ, 0xc0, !PT ;  /* 0x3ffffffc0a0b7812 */ /* 0x000fe200078ec0ff */
[----:B------:R-:W-:Y:S01]  /*0ac0*/  @!UP2 UMOV UR9, 0x400 ;  /* 0x000004000009a882 */ /* 0x000fe20000000000 */
[----:B------:R-:W-:Y:S01]  /*0ad0*/  LEA.HI R3, R3, R2, RZ, 0x2 ;  /* 0x0000000203037211 */ /* 0x000fe200078f10ff */
[----:B------:R-:W-:Y:S01]  /*0ae0*/  IMAD.IADD R9, R0, 0x1, -R9 ;  /* 0x0000000100097824 */ /* 0x000fe200078e0a09 */
[----:B------:R-:W-:Y:S01]  /*0af0*/  VOTEU.ALL UP3, P1 ;  /* 0x00000000003f7886 */ /* 0x000fe20000860000 */
[----:B------:R-:W-:Y:S01]  /*0b00*/  IMAD.IADD R6, R6, 0x1, -R11 ;  /* 0x0000000106067824 */ /* 0x000fe200078e0a0b */
[----:B------:R-:W-:Y:S01]  /*0b10*/  LOP3.LUT R3, R3, 0xfffffffc, RZ, 0xc0, !PT ;  /* 0xfffffffc03037812 */ /* 0x000fe200078ec0ff */
[----:B------:R-:W4:Y:S01]  /*0b20*/  @!UP2 S2UR UR10, SR_CgaCtaId ;  /* 0x00000000000aa9c3 */ /* 0x000f220000008800 */
[----:B-1----:R-:W-:Y:S01]  /*0b30*/  IMAD.MOV R13, RZ, RZ, -R13 ;  /* 0x000000ffff0d7224 */ /* 0x002fe200078e0a0d */
[----:B------:R-:W-:Y:S01]  /*0b40*/  VOTEU.ALL UP4, P1 ;  /* 0x00000000003f7886 */ /* 0x000fe20000880000 */
[----:B------:R-:W-:Y:S01]  /*0b50*/  IMAD R6, R6, 0x4, R9 ;  /* 0x0000000406067824 */ /* 0x000fe200078e0209 */
[----:B------:R-:W-:Y:S01]  /*0b60*/  VOTEU.ALL UP5, P1 ;  /* 0x00000000003f7886 */ /* 0x000fe200008a0000 */
[----:B------:R-:W-:Y:S01]  /*0b70*/  IMAD.IADD R19, R2, 0x1, -R3 ;  /* 0x0000000102137824 */ /* 0x000fe200078e0a03 */
[----:B---3--:R-:W-:Y:S01]  /*0b80*/  I2FP.F32.U32 R2, R14 ;  /* 0x0000000e00027245 */ /* 0x008fe20000201000 */
[----:B-----5:R-:W-:Y:S01]  /*0b90*/  IMAD R24, R16, R13, UR12 ;  /* 0x0000000c10187e24 */ /* 0x020fe2000f8e020d */
[C---:B------:R-:W-:Y:S01]  /*0ba0*/  LEA.HI R0, R6.reuse, R6, RZ, 0x1 ;  /* 0x0000000606007211 */ /* 0x040fe200078f08ff */
[----:B------:R-:W-:Y:S01]  /*0bb0*/  IMAD.SHL.U32 R11, R6, 0x4, RZ ;  /* 0x00000004060b7824 */ /* 0x000fe200078e00ff */
[----:B------:R-:W-:Y:S01]  /*0bc0*/  R2UR UR17, R4 ;  /* 0x00000000041172ca */ /* 0x000fe200000e0000 */
[----:B------:R-:W-:Y:S01]  /*0bd0*/  FMUL R2, R2, UR4 ;  /* 0x0000000402027c20 */ /* 0x000fe20008400000 */
[----:B------:R-:W-:Y:S01]  /*0be0*/  LOP3.LUT R3, R0, 0xfffffffe, RZ, 0xc0, !PT ;  /* 0xfffffffe00037812 */ /* 0x000fe200078ec0ff */
[----:B------:R-:W-:Y:S01]  /*0bf0*/  UMOV UR4, 0x20 ;  /* 0x0000002000047882 */ /* 0x000fe20000000000 */
[----:B--2---:R-:W-:Y:S01]  /*0c00*/  @!UP1 ULEA UR8, UR7, UR6, 0x18 ;  /* 0x0000000607089291 */ /* 0x004fe2000f8ec03f */
[----:B------:R-:W-:Y:S01]  /*0c10*/  LOP3.LUT R11, R6, 0xc, R11, 0x78, !PT ;  /* 0x0000000c060b7812 */ /* 0x000fe200078e780b */
[----:B------:R-:W-:-:S04]  /*0c20*/  @!UP1 UIADD3 UR4, -UR4, 0x100000, URZ ;  /* 0x0010000004049890 */ /* 0x000fc8000fffe13f */
[----:B------:R-:W-:Y:S02]  /*0c30*/  @!UP1 USHF.L.U32 UR5, UR4, 0xb, URZ ;  /* 0x0000000b04059899 */ /* 0x000fe4000800063f */
[----:B------:R-:W-:Y:S01]  /*0c40*/  @!UP1 USHF.L.U32 UR4, UR4, 0x1, URZ ;  /* 0x0000000104049899 */ /* 0x000fe2000800063f */
[----:B------:R-:W-:Y:S01]  /*0c50*/  IMAD.IADD R3, R6, 0x1, -R3 ;  /* 0x0000000106037824 */ /* 0x000fe200078e0a03 */
[----:B------:R-:W1:Y:S01]  /*0c60*/  F2I.U32.TRUNC.NTZ R2, R2 ;  /* 0x0000000200027305 */ /* 0x000e62000020f000 */
[----:B------:R-:W-:-:S04]  /*0c70*/  @!UP2 UIADD3 UR6, -UR11, 0x100000, URZ ;  /* 0x001000000b06a890 */ /* 0x000fc8000fffe13f */
[----:B------:R-:W-:Y:S02]  /*0c80*/  @!UP2 USHF.L.U32 UR7, UR6, 0xb, URZ ;  /* 0x0000000b0607a899 */ /* 0x000fe4000800063f */
[----:B------:R-:W-:Y:S01]  /*0c90*/  @!UP2 USHF.L.U32 UR6, UR6, 0x1, URZ ;  /* 0x000000010606a899 */ /* 0x000fe2000800063f */
[----:B------:R-:W-:Y:S01]  /*0ca0*/  IMAD.MOV.U32 R13, RZ, RZ, 0x1 ;  /* 0x00000001ff0d7424 */ /* 0x000fe200078e00ff */
[----:B------:R-:W-:Y:S01]  /*0cb0*/  VOTEU.ALL UP1, P0 ;  /* 0x00000000003f7886 */ /* 0x000fe20000020000 */
[----:B------:R-:W-:Y:S01]  /*0cc0*/  ISETP.NE.AND P2, PT, R3, R24, PT ;  /* 0x000000180300720c */ /* 0x000fe20003f45270 */
[----:B----4-:R-:W-:Y:S01]  /*0cd0*/  @!UP2 ULEA UR9, UR10, UR9, 0x18 ;  /* 0x000000090a09a291 */ /* 0x010fe2000f8ec03f */
[----:B------:R-:W-:Y:S01]  /*0ce0*/  LOP3.LUT P0, RZ, R7, 0x7, RZ, 0xc0, !PT ;  /* 0x0000000707ff7812 */ /* 0x000fe2000780c0ff */
[----:B------:R-:W-:Y:S01]  /*0cf0*/  VOTEU.ALL UP2, P1 ;  /* 0x00000000003f7886 */ /* 0x000fe20000840000 */
[----:B------:R-:W-:Y:S01]  /*0d00*/  ISETP.NE.AND P1, PT, R19, 0x3, PT ;  /* 0x000000031300780c */ /* 0x000fe20003f25270 */
[----:B------:R-:W2:Y:S02]  /*0d10*/  FENCE.VIEW.ASYNC.S ;  /* 0x00000000000073c6 */ /* 0x000ea40000000000 */
[----:B--2---:R2:W3:Y:S01]  /*0d20*/  @!UP0 SYNCS.EXCH.64 URZ, [UR8+0x300], UR4 ;  /* 0x00030004083f85b2 */ /* 0x0044e20008000100 */
[----:B------:R-:W-:-:S02]  /*0d30*/  ISETP.LT.U32.AND P0, PT, R11, 0x2, !P0 ;  /* 0x000000020b00780c */ /* 0x000fc40004701070 */
[----:B------:R-:W-:Y:S01]  /*0d40*/  ISETP.EQ.OR P1, PT, R19, RZ, !P1 ;  /* 0x000000ff1300720c */ /* 0x000fe20004f22670 */
[----:B-1----:R-:W-:Y:S02]  /*0d50*/  IMAD.MOV R26, RZ, RZ, -R2 ;  /* 0x000000ffff1a7224 */ /* 0x002fe400078e0a02 */
[----:B------:R-:W-:Y:S02]  /*0d60*/  @P2 LEA.HI R0, R11, R11, RZ, 0x1 ;  /* 0x0000000b0b002211 */ /* 0x000fe400078f08ff */
[----:B0-----:R-:W-:Y:S01]  /*0d70*/  IMAD R3, R25, R26, R14 ;  /* 0x0000001a19037224 */ /* 0x001fe200078e020e */
[----:B------:R-:W-:Y:S02]  /*0d80*/  ISETP.EQ.AND P1, PT, R5, RZ, P1 ;  /* 0x000000ff0500720c */ /* 0x000fe40000f22270 */
[----:B------:R-:W-:Y:S02]  /*0d90*/  @P2 SHF.R.S32.HI R0, RZ, 0x1, R0 ;  /* 0x00000001ff002819 */ /* 0x000fe40000011400 */
[----:B------:R-:W-:Y:S01]  /*0da0*/  SEL R8, RZ, 0x1, !P1 ;  /* 0x00000001ff087807 */ /* 0x000fe20004800000 */
[----:B------:R2:W0:Y:S01]  /*0db0*/  @!UP1 SYNCS.EXCH.64 URZ, [UR8+0x308], UR4 ;  /* 0x00030804083f95b2 */ /* 0x0004220008000100 */
[----:B------:R-:W-:Y:S01]  /*0dc0*/  @P2 ISETP.NE.AND P5, PT, R0, R3, PT ;  /* 0x000000030000220c */ /* 0x000fe20003fa5270 */
[----:B------:R-:W-:Y:S01]  /*0dd0*/  NOP ;  /* 0x0000000000007918 */ /* 0x000fe20000000000 */
[----:B------:R-:W-:-:S02]  /*0de0*/  SEL R0, RZ, 0x1, !P0 ;  /* 0x00000001ff007807 */ /* 0x000fc40004000000 */
[----:B------:R-:W-:Y:S02]  /*0df0*/  @P2 SEL R13, RZ, 0x1, P5 ;  /* 0x00000001ff0d2807 */ /* 0x000fe40002800000 */
[----:B------:R-:W-:Y:S02]  /*0e00*/  SEL R8, R8, 0x2, P6 ;  /* 0x0000000208087807 */ /* 0x000fe40003000000 */
[----:B------:R-:W-:Y:S01]  /*0e10*/  LOP3.LUT R13, R13, R0, RZ, 0xc0, !PT ;  /* 0x000000000d0d7212 */ /* 0x000fe200078ec0ff */
[----:B------:R2:W1:Y:S01]  /*0e20*/  @!UP2 SYNCS.EXCH.64 URZ, [UR9+0x2e0], UR6 ;  /* 0x0002e006093fa5b2 */ /* 0x0004620008000100 */
[----:B------:R2:W4:Y:S01]  /*0e30*/  @!UP3 SYNCS.EXCH.64 URZ, [UR9+0x2e8], UR6 ;  /* 0x0002e806093fb5b2 */ /* 0x0005220008000100 */
[----:B------:R2:W0:Y:S01]  /*0e40*/  @!UP4 SYNCS.EXCH.64 URZ, [UR9+0x2f0], UR6 ;  /* 0x0002f006093fc5b2 */ /* 0x0004220008000100 */
[----:B------:R2:W0:Y:S01]  /*0e50*/  @!UP5 SYNCS.EXCH.64 URZ, [UR9+0x2f8], UR6 ;  /* 0x0002f806093fd5b2 */ /* 0x0004220008000100 */
[----:B------:R-:W-:Y:S01]  /*0e60*/  NOP ;  /* 0x0000000000007918 */ /* 0x000fe20000000000 */
[----:B--23--:R-:W-:Y:S05]  /*0e70*/  @!P3 BRA `(.L_x_4) ;  /* 0x000000000008b947 */ /* 0x00cfea0003800000 */
[----:B01--4-:R-:W-:Y:S01]  /*0e80*/  UCGABAR_ARV ;  /* 0x00000000000079c7 */ /* 0x013fe20008000000 */
[----:B------:R-:W-:Y:S05]  /*0e90*/  BRA `(.L_x_5) ;  /* 0x0000000000047947 */ /* 0x000fea0003800000 */
.L_x_4:
[----:B01--4-:R-:W-:Y:S01]  /*0ea0*/  NOP ;  /* 0x0000000000007918 */ /* 0x013fe20000000000 */
.L_x_5:
[----:B------:R-:W-:Y:S01]  /*0eb0*/  ULDC.64 UR4, c[0x0][0x598] ;  /* 0x0001660000047ab9 */ /* 0x000fe20000000a00 */
[----:B------:R-:W-:Y:S01]  /*0ec0*/  ULDC.64 UR22, c[0x0][0x208] ;  /* 0x0000820000167ab9 */ /* 0x000fe20000000a00 */
[----:B------:R-:W-:-:S04]  /*0ed0*/  ISETP.NE.U32.AND P0, PT, RZ, UR4, PT ;  /* 0x00000004ff007c0c */ /* 0x000fc8000bf05070 */
[----:B------:R-:W-:-:S13]  /*0ee0*/  ISETP.NE.AND.EX P0, PT, RZ, UR5, PT, P0 ;  /* 0x00000005ff007c0c */ /* 0x000fda000bf05300 */
[----:B------:R-:W-:Y:S05]  /*0ef0*/  @!P0 BRA `(.L_x_6) ;  /* 0x00000000001c8947 */ /* 0x000fea0003800000 */
[----:B------:R-:W0:Y:S02]  /*0f00*/  LDC.64 R2, c[0x0][0x598] ;  /* 0x00016600ff027b82 */ /* 0x000e240000000a00 */
[----:B0-----:R-:W2:Y:S02]  /*0f10*/  LDG.E.64 R2, desc[UR22][R2.64] ;  /* 0x0000001602027981 */ /* 0x001ea4000c1e1b00 */
[----:B--2---:R-:W-:-:S04]  /*0f20*/  ISETP.NE.U32.AND P0, PT, R2, RZ, PT ;  /* 0x000000ff0200720c */ /* 0x004fc80003f05070 */
[----:B------:R-:W-:-:S13]  /*0f30*/  ISETP.NE.AND.EX P0, PT, R3, RZ, PT, P0 ;  /* 0x000000ff0300720c */ /* 0x000fda0003f05300 */
[----:B------:R-:W-:Y:S05]  /*0f40*/  @!P0 BRA `(.L_x_6) ;  /* 0x0000000000088947 */ /* 0x000fea0003800000 */
[----:B------:R0:W5:Y:S01]  /*0f50*/  LD.E R16, desc[UR22][R2.64] ;  /* 0x0000001602107980 */ /* 0x000162000c101900 */
[----:B------:R-:W-:Y:S05]  /*0f60*/  BRA `(.L_x_7) ;  /* 0x0000000000207947 */ /* 0x000fea0003800000 */
.L_x_6:
[----:B------:R-:W-:Y:S02]  /*0f70*/  ULDC.64 UR4, c[0x0][0x588] ;  /* 0x0001620000047ab9 */ /* 0x000fe40000000a00 */
[----:B------:R-:W-:-:S04]  /*0f80*/  ISETP.NE.U32.AND P0, PT, RZ, UR4, PT ;  /* 0x00000004ff007c0c */ /* 0x000fc8000bf05070 */
[----:B------:R-:W-:-:S13]  /*0f90*/  ISETP.NE.AND.EX P0, PT, RZ, UR5, PT, P0 ;  /* 0x00000005ff007c0c */ /* 0x000fda000bf05300 */
[----:B------:R-:W-:Y:S05]  /*0fa0*/  @!P0 BRA `(.L_x_8) ;  /* 0x00000000000c8947 */ /* 0x000fea0003800000 */
[----:B------:R-:W0:Y:S02]  /*0fb0*/  LDC.64 R16, c[0x0][0x588] ;  /* 0x00016200ff107b82 */ /* 0x000e240000000a00 */
[----:B0-----:R1:W5:Y:S01]  /*0fc0*/  LDG.E R16, desc[UR22][R16.64] ;  /* 0x0000001610107981 */ /* 0x001362000c1e1900 */
[----:B------:R-:W-:Y:S05]  /*0fd0*/  BRA `(.L_x_7) ;  /* 0x0000000000047947 */ /* 0x000fea0003800000 */
.L_x_8:
[----:B------:R-:W2:Y:S02]  /*0fe0*/  LDC R16, c[0x0][0x580] ;  /* 0x00016000ff107b82 */ /* 0x000ea40000000800 */
.L_x_7:
[----:B------:R-:W-:Y:S02]  /*0ff0*/  ULDC.64 UR4, c[0x0][0x5a0] ;  /* 0x0001680000047ab9 */ /* 0x000fe40000000a00 */
[----:B------:R-:W-:-:S04]  /*1000*/  ISETP.NE.U32.AND P0, PT, RZ, UR4, PT ;  /* 0x00000004ff007c0c */ /* 0x000fc8000bf05070 */
[----:B------:R-:W-:-:S13]  /*1010*/  ISETP.NE.AND.EX P0, PT, RZ, UR5, PT, P0 ;  /* 0x00000005ff007c0c */ /* 0x000fda000bf05300 */
[----:B------:R-:W-:Y:S05]  /*1020*/  @!P0 BRA `(.L_x_9) ;  /* 0x00000000001c8947 */ /* 0x000fea0003800000 */
[----:B0-----:R-:W0:Y:S02]  /*1030*/  LDC.64 R2, c[0x0][0x5a0] ;  /* 0x00016800ff027b82 */ /* 0x001e240000000a00 */
[----:B0-----:R-:W3:Y:S02]  /*1040*/  LDG.E.64 R2, desc[UR22][R2.64] ;  /* 0x0000001602027981 */ /* 0x001ee4000c1e1b00 */
[----:B---3--:R-:W-:-:S04]  /*1050*/  ISETP.NE.U32.AND P0, PT, R2, RZ, PT ;  /* 0x000000ff0200720c */ /* 0x008fc80003f05070 */
[----:B------:R-:W-:-:S13]  /*1060*/  ISETP.NE.AND.EX P0, PT, R3, RZ, PT, P0 ;  /* 0x000000ff0300720c */ /* 0x000fda0003f05300 */
[----:B------:R-:W-:Y:S05]  /*1070*/  @!P0 BRA `(.L_x_9) ;  /* 0x0000000000088947 */ /* 0x000fea0003800000 */
[----:B-1----:R0:W5:Y:S01]  /*1080*/  LD.E R17, desc[UR22][R2.64] ;  /* 0x0000001602117980 */ /* 0x002162000c101900 */
[----:B------:R-:W-:Y:S05]  /*1090*/  BRA `(.L_x_10) ;  /* 0x0000000000207947 */ /* 0x000fea0003800000 */
.L_x_9:
[----:B------:R-:W-:Y:S02]  /*10a0*/  ULDC.64 UR4, c[0x0][0x590] ;  /* 0x0001640000047ab9 */ /* 0x000fe40000000a00 */
[----:B------:R-:W-:-:S04]  /*10b0*/  ISETP.NE.U32.AND P0, PT, RZ, UR4, PT ;  /* 0x00000004ff007c0c */ /* 0x000fc8000bf05070 */
[----:B------:R-:W-:-:S13]  /*10c0*/  ISETP.NE.AND.EX P0, PT, RZ, UR5, PT, P0 ;  /* 0x00000005ff007c0c */ /* 0x000fda000bf05300 */
[----:B------:R-:W-:Y:S05]  /*10d0*/  @!P0 BRA `(.L_x_11) ;  /* 0x00000000000c8947 */ /* 0x000fea0003800000 */
[----:B0-----:R-:W1:Y:S02]  /*10e0*/  LDC.64 R2, c[0x0][0x590] ;  /* 0x00016400ff027b82 */ /* 0x001e640000000a00 */
[----:B-1----:R1:W5:Y:S01]  /*10f0*/  LDG.E R17, desc[UR22][R2.64] ;  /* 0x0000001602117981 */ /* 0x002362000c1e1900 */
[----:B------:R-:W-:Y:S05]  /*1100*/  BRA `(.L_x_10) ;  /* 0x0000000000047947 */ /* 0x000fea0003800000 */
.L_x_11:
[----:B-1----:R-:W3:Y:S02]  /*1110*/  LDC R17, c[0x0][0x584] ;  /* 0x00016100ff117b82 */ /* 0x002ee40000000800 */
.L_x_10:
[----:B------:R-:W4:Y:S01]  /*1120*/  LDC R0, c[0x0][0x65c] ;  /* 0x00019700ff007b82 */ /* 0x000f220000000800 */
[----:B------:R-:W-:Y:S01]  /*1130*/  ULDC UR8, c[0x0][0x28c] ;  /* 0x0000a30000087ab9 */ /* 0x000fe20000000800 */
[----:B------:R-:W-:Y:S01]  /*1140*/  ISETP.NE.AND P0, PT, R5, 0x2, PT ;  /* 0x000000020500780c */ /* 0x000fe20003f05270 */
[----:B------:R-:W-:Y:S01]  /*1150*/  UIADD3 UR8, UR8, 0x3f, URZ ;  /* 0x0000003f08087890 */ /* 0x000fe2000fffe03f */
[----:B01----:R-:W-:Y:S01]  /*1160*/  IMAD.U32 R2, RZ, RZ, UR12 ;  /* 0x0000000cff027e24 */ /* 0x003fe2000f8e00ff */
[----:B------:R-:W-:Y:S01]  /*1170*/  UMOV UR5, URZ ;  /* 0x0000003f00057c82 */ /* 0x000fe20008000000 */
[----:B------:R-:W-:Y:S01]  /*1180*/  UMOV UR4, URZ ;  /* 0x0000003f00047c82 */ /* 0x000fe20008000000 */
[----:B------:R-:W-:-:S04]  /*1190*/  USHF.R.S32.HI UR9, URZ, 0x1f, UR8 ;  /* 0x0000001f3f097899 */ /* 0x000fc80008011408 */
[----:B------:R-:W-:-:S04]  /*11a0*/  ULEA.HI UR9, UR9, UR8, URZ, 0x6 ;  /* 0x0000000809097291 */ /* 0x000fc8000f8f303f */
[----:B------:R-:W-:Y:S01]  /*11b0*/  USHF.R.S32.HI UR13, URZ, 0x6, UR9 ;  /* 0x000000063f0d7899 */ /* 0x000fe20008011409 */
[----:B----4-:R-:W-:-:S13]  /*11c0*/  ISETP.NE.AND P2, PT, R0, 0x1, PT ;  /* 0x000000010000780c */ /* 0x010fda0003f45270 */
[----:B------:R-:W0:Y:S01]  /*11d0*/  @P2 LDC R3, c[0x0][0x10] ;  /* 0x00000400ff032b82 */ /* 0x000e220000000800 */
[----:B------:R-:W-:Y:S02]  /*11e0*/  @P2 IMAD.MOV.U32 R15, RZ, RZ, RZ ;  /* 0x000000ffff0f2224 */ /* 0x000fe400078e00ff */
[----:B------:R-:W-:-:S05]  /*11f0*/  @P2 IMAD.MOV.U32 R9, RZ, RZ, RZ ;  /* 0x000000ffff092224 */ /* 0x000fca00078e00ff */
[----:B------:R-:W1:Y:S01]  /*1200*/  @!P2 LDC R21, c[0x0][0xc] ;  /* 0x00000300ff15ab82 */ /* 0x000e620000000800 */
[----:B------:R-:W-:Y:S01]  /*1210*/  ULDC UR6, c[0x0][0xc] ;  /* 0x0000030000067ab9 */ /* 0x000fe20000000800 */
[----:B------:R-:W-:Y:S02]  /*1220*/  ULDC UR7, c[0x0][0x10] ;  /* 0x0000040000077ab9 */ /* 0x000fe40000000800 */
[----:B------:R-:W-:-:S04]  /*1230*/  UIMAD.WIDE.U32 UR6, UR6, UR7, URZ ;  /* 0x00000007060672a5 */ /* 0x000fc8000f8e003f */
[----:B------:R-:W4:Y:S01]  /*1240*/  LDC R6, c[0x0][0x14] ;  /* 0x00000500ff067b82 */ /* 0x000f220000000800 */
[----:B0-----:R-:W-:-:S04]  /*1250*/  @P2 IMAD.WIDE.U32 R4, R3, UR12, R14 ;  /* 0x0000000c03042c25 */ /* 0x001fc8000f8e000e */
[----:B------:R-:W-:Y:S02]  /*1260*/  IMAD.MOV.U32 R3, RZ, RZ, RZ ;  /* 0x000000ffff037224 */ /* 0x000fe400078e00ff */
[----:B------:R-:W-:Y:S02]  /*1270*/  @P2 IMAD.IADD R9, R5, 0x1, R9 ;  /* 0x0000000105092824 */ /* 0x000fe400078e0209 */
[----:B------:R-:W-:Y:S02]  /*1280*/  @P2 IMAD.MOV.U32 R0, RZ, RZ, R4 ;  /* 0x000000ffff002224 */ /* 0x000fe400078e0004 */
[----:B-1----:R-:W-:-:S04]  /*1290*/  @!P2 IMAD.WIDE.U32 R4, R14, R21, R2 ;  /* 0x000000150e04a225 */ /* 0x002fc800078e0002 */
[----:B------:R-:W-:Y:S02]  /*12a0*/  @!P2 IMAD.MOV.U32 R0, RZ, RZ, R4 ;  /* 0x000000ffff00a224 */ /* 0x000fe400078e0004 */
[C---:B----4-:R-:W-:Y:S02]  /*12b0*/  IMAD R21, R6.reuse, UR7, RZ ;  /* 0x0000000706157c24 */ /* 0x050fe4000f8e02ff */
[----:B------:R-:W-:Y:S01]  /*12c0*/  IMAD.WIDE.U32 R2, R6, UR6, RZ ;  /* 0x0000000606027c25 */ /* 0x000fe2000f8e00ff */
[----:B------:R-:W-:-:S03]  /*12d0*/  ULDC.64 UR6, c[0x0][0x650] ;  /* 0x0001940000067ab9 */ /* 0x000fc60000000a00 */
[----:B------:R-:W-:Y:S02]  /*12e0*/  @!P2 IMAD.MOV.U32 R9, RZ, RZ, R5 ;  /* 0x000000ffff09a224 */ /* 0x000fe400078e0005 */
[----:B------:R-:W-:Y:S01]  /*12f0*/  IMAD.IADD R10, R3, 0x1, R21 ;  /* 0x00000001030a7824 */ /* 0x000fe200078e0215 */
[----:B------:R-:W-:Y:S06]  /*1300*/  @P0 BRA `(.L_x_12) ;  /* 0x0000000000280947 */ /* 0x000fec0003800000 */
[----:B------:R-:W-:Y:S01]  /*1310*/  UIMAD.WIDE.U32 UR4, UR13, 0x6c16c16d, URZ ;  /* 0x6c16c16d0d0478a5 */ /* 0x000fe2000f8e003f */
[----:B------:R-:W-:Y:S01]  /*1320*/  IADD3 R0, P0, R0, R2, RZ ;  /* 0x0000000200007210 */ /* 0x000fe20007f1e0ff */
[----:B------:R-:W-:Y:S02]  /*1330*/  UISETP.GE.U32.AND UP0, UPT, UR13, 0x2d, UPT ;  /* 0x0000002d0d00788c */ /* 0x000fe4000bf06070 */
[----:B------:R-:W-:Y:S02]  /*1340*/  UIADD3 UR4, -UR5, UR13, URZ ;  /* 0x0000000d05047290 */ /* 0x000fe4000fffe13f */
[----:B------:R-:W-:Y:S02]  /*1350*/  IMAD.X R9, R10, 0x1, R9, P0 ;  /* 0x000000010a097824 */ /* 0x000fe400000e0609 */
[----:B------:R-:W-:-:S04]  /*1360*/  ULEA.HI UR4, UR4, UR5, URZ, 0x1f ;  /* 0x0000000504047291 */ /* 0x000fc8000f8ff83f */
[----:B------:R-:W-:-:S03]  /*1370*/  USHF.R.U32.HI UR5, URZ, 0x5, UR4 ;  /* 0x000000053f057899 */ /* 0x000fc60008011604 */
[----:B------:R-:W-:Y:S01]  /*1380*/  UMOV UR4, URZ ;  /* 0x0000003f00047c82 */ /* 0x000fe20008000000 */
[----:B------:R-:W-:Y:S02]  /*1390*/  @UP0 ULOP3.LUT UR4, UR5, 0x1, URZ, 0xc0, !UPT ;  /* 0x0000000105040892 */ /* 0x000fe4000f8ec03f */
[----:B------:R-:W-:-:S12]  /*13a0*/  UIMAD UR5, UR5, -0x2d, UR13 ;  /* 0xffffffd3050578a4 */ /* 0x000fd8000f8e020d */
.L_x_12:
[----:B------:R-:W-:Y:S01]  /*13b0*/  ISETP.GE.U32.AND P0, PT, R0, UR6, PT ;  /* 0x0000000600007c0c */ /* 0x000fe2000bf06070 */
[----:B------:R-:W-:Y:S01]  /*13c0*/  IMAD.MOV.U32 R6, RZ, RZ, -0x1 ;  /* 0xffffffffff067424 */ /* 0x000fe200078e00ff */
[----:B------:R-:W-:Y:S01]  /*13d0*/  PRMT R20, RZ, 0x7610, R20 ;  /* 0x00007610ff147816 */ /* 0x000fe20000000014 */
[----:B------:R-:W-:Y:S01]  /*13e0*/  IMAD.MOV.U32 R5, RZ, RZ, -0x1 ;  /* 0xffffffffff057424 */ /* 0x000fe200078e00ff */
[----:B------:R-:W-:Y:S01]  /*13f0*/  ISETP.GE.U32.AND.EX P0, PT, R9, UR7, PT, P0 ;  /* 0x0000000709007c0c */ /* 0x000fe2000bf06100 */
[----:B------:R-:W-:-:S12]  /*1400*/  IMAD.MOV.U32 R4, RZ, RZ, -0x1 ;  /* 0xffffffffff047424 */ /* 0x000fd800078e00ff */
[----:B------:R-:W-:Y:S05]  /*1410*/  @P0 BRA `(.L_x_13) ;  /* 0x00000004002c0947 */ /* 0x000fea0003800000 */
[----:B------:R-:W0:Y:S01]  /*1420*/  LDC.64 R28, c[0x0][0x628] ;  /* 0x00018a00ff1c7b82 */ /* 0x000e220000000a00 */
[----:B------:R-:W-:Y:S02]  /*1430*/  IMAD.MOV.U32 R4, RZ, RZ, R0 ;  /* 0x000000ffff047224 */ /* 0x000fe400078e0000 */
[----:B------:R-:W-:-:S05]  /*1440*/  IMAD.MOV.U32 R5, RZ, RZ, R9 ;  /* 0x000000ffff057224 */ /* 0x000fca00078e0009 */
[----:B------:R-:W1:Y:S08]  /*1450*/  LDC R6, c[0x0][0x630] ;  /* 0x00018c00ff067b82 */ /* 0x000e700000000800 */
[----:B------:R-:W4:Y:S01]  /*1460*/  LDC.64 R30, c[0x0][0x620] ;  /* 0x00018800ff1e7b82 */ /* 0x000f220000000a00 */
[----:B0-----:R-:W-:-:S04]  /*1470*/  ISETP.NE.U32.AND P0, PT, R28, RZ, PT ;  /* 0x000000ff1c00720c */ /* 0x001fc80003f05070 */
[----:B------:R-:W-:-:S13]  /*1480*/  ISETP.NE.AND.EX P0, PT, R29, RZ, PT, P0 ;  /* 0x000000ff1d00720c */ /* 0x000fda0003f05300 */
[----:B-1--4-:R-:W-:Y:S05]  /*1490*/  @!P0 BRA `(.L_x_14) ;  /* 0x0000000000288947 */ /* 0x012fea0003800000 */
[----:B------:R-:W0:Y:S02]  /*14a0*/  LDC R23, c[0x0][0x634] ;  /* 0x00018d00ff177b82 */ /* 0x000e240000000800 */
[----:B0-----:R-:W-:-:S05]  /*14b0*/  IADD3 R23, P0, R0, R23, RZ ;  /* 0x0000001700177210 */ /* 0x001fca0007f1e0ff */
[----:B------:R-:W-:-:S04]  /*14c0*/  IMAD.X R27, RZ, RZ, R9, P0 ;  /* 0x000000ffff1b7224 */ /* 0x000fc800000e0609 */
[----:B------:R-:W-:-:S04]  /*14d0*/  IMAD.WIDE.U32 R4, R27, R28, RZ ;  /* 0x0000001c1b047225 */ /* 0x000fc800078e00ff */
[----:B------:R-:W-:-:S04]  /*14e0*/  IMAD.WIDE.U32 R20, P0, R23, R29, R4 ;  /* 0x0000001d17147225 */ /* 0x000fc80007800004 */
[----:B------:R-:W-:-:S04]  /*14f0*/  IMAD.WIDE.U32 R4, R23, R28, RZ ;  /* 0x0000001c17047225 */ /* 0x000fc800078e00ff */
[----:B------:R-:W-:Y:S01]  /*1500*/  IMAD.X R23, RZ, RZ, RZ, P0 ;  /* 0x000000ffff177224 */ /* 0x000fe200000e06ff */
[----:B------:R-:W-:Y:S01]  /*1510*/  IADD3 RZ, P0, R5, R20, RZ ;  /* 0x0000001405ff7210 */ /* 0x000fe20007f1e0ff */
[----:B------:R-:W-:-:S04]  /*1520*/  IMAD.MOV.U32 R22, RZ, RZ, R21 ;  /* 0x000000ffff167224 */ /* 0x000fc800078e0015 */
[----:B------:R-:W-:-:S08]  /*1530*/  IMAD.WIDE.U32.X R4, R27, R29, R22, P0 ;  /* 0x0000001d1b047225 */ /* 0x000fd000000e0416 */
.L_x_14:
[----:B------:R-:W0:Y:S01]  /*1540*/  LDC.64 R32, c[0x0][0x640] ;  /* 0x00019000ff207b82 */ /* 0x000e220000000a00 */
[-CC-:B------:R-:W-:Y:S01]  /*1550*/  SHF.R.U64 R36, R4, R6.reuse, R5.reuse ;  /* 0x0000000604247219 */ /* 0x180fe20000001205 */
[----:B------:R-:W-:Y:S01]  /*1560*/  IMAD.MOV.U32 R37, RZ, RZ, 0x1 ;  /* 0x00000001ff257424 */ /* 0x000fe200078e00ff */
[----:B------:R-:W-:Y:S02]  /*1570*/  SHF.R.U32.HI R4, RZ, R6, R5 ;  /* 0x00000006ff047219 */ /* 0x000fe40000011605 */
[----:B------:R-:W-:-:S03]  /*1580*/  IADD3 R21, P0, RZ, -R36, RZ ;  /* 0x80000024ff157210 */ /* 0x000fc60007f1e0ff */
[----:B------:R-:W1:Y:S02]  /*1590*/  LDC R20, c[0x0][0x618] ;  /* 0x00018600ff147b82 */ /* 0x000e640000000800 */
[----:B------:R-:W-:Y:S02]  /*15a0*/  IMAD.X R5, RZ, RZ, ~R4, P0 ;  /* 0x000000ffff057224 */ /* 0x000fe400000e0e04 */
[----:B------:R-:W-:Y:S02]  /*15b0*/  IMAD.MOV.U32 R4, RZ, RZ, R0 ;  /* 0x000000ffff047224 */ /* 0x000fe400078e0000 */
[-C--:B------:R-:W-:Y:S02]  /*15c0*/  IMAD R6, R5, R30.reuse, RZ ;  /* 0x0000001e05067224 */ /* 0x080fe400078e02ff */
[----:B------:R-:W4:Y:S01]  /*15d0*/  LDC R23, c[0x0][0x608] ;  /* 0x00018200ff177b82 */ /* 0x000f220000000800 */
[----:B------:R-:W-:Y:S02]  /*15e0*/  IMAD.MOV.U32 R5, RZ, RZ, R9 ;  /* 0x000000ffff057224 */ /* 0x000fe400078e0009 */
[----:B------:R-:W-:-:S05]  /*15f0*/  IMAD.WIDE.U32 R4, R21, R30, R4 ;  /* 0x0000001e15047225 */ /* 0x000fca00078e0004 */
[----:B------:R-:W2:Y:S01]  /*1600*/  LDC R28, c[0x0][0x658] ;  /* 0x00019600ff1c7b82 */ /* 0x000ea20000000800 */
[----:B------:R-:W-:Y:S01]  /*1610*/  IMAD R21, R21, R31, R6 ;  /* 0x0000001f15157224 */ /* 0x000fe200078e0206 */
[----:B0-----:R-:W-:-:S03]  /*1620*/  ISETP.NE.U32.AND P0, PT, R32, RZ, PT ;  /* 0x000000ff2000720c */ /* 0x001fc60003f05070 */
[----:B------:R-:W-:Y:S01]  /*1630*/  IMAD.IADD R5, R5, 0x1, R21 ;  /* 0x0000000105057824 */ /* 0x000fe200078e0215 */
[----:B------:R-:W-:Y:S01]  /*1640*/  ISETP.NE.AND.EX P0, PT, R33, RZ, PT, P0 ;  /* 0x000000ff2100720c */ /* 0x000fe20003f05300 */
[----:B------:R-:W-:Y:S01]  /*1650*/  IMAD.MOV.U32 R21, RZ, RZ, -0x1 ;  /* 0xffffffffff157424 */ /* 0x000fe200078e00ff */
[----:B------:R-:W0:Y:S02]  /*1660*/  LDC R31, c[0x0][0x600] ;  /* 0x00018000ff1f7b82 */ /* 0x000e240000000800 */
[-CC-:B-1----:R-:W-:Y:S02]  /*1670*/  SHF.R.U64 R29, R4, R20.reuse, R5.reuse ;  /* 0x00000014041d7219 */ /* 0x182fe40000001205 */
[----:B------:R-:W-:-:S04]  /*1680*/  SHF.R.U32.HI R4, RZ, R20, R5 ;  /* 0x00000014ff047219 */ /* 0x000fc80000011605 */
[----:B------:R-:W1:Y:S01]  /*1690*/  LDC R30, c[0x0][0x648] ;  /* 0x00019200ff1e7b82 */ /* 0x000e620000000800 */
[-CC-:B----4-:R-:W-:Y:S02]  /*16a0*/  SHF.R.U64 R39, R29, R23.reuse, R4.reuse ;  /* 0x000000171d277219 */ /* 0x190fe40000001204 */
[----:B------:R-:W-:-:S05]  /*16b0*/  SHF.R.U32.HI R5, RZ, R23, R4 ;  /* 0x00000017ff057219 */ /* 0x000fca0000011604 */
[----:B------:R-:W4:Y:S01]  /*16c0*/  LDC R35, c[0x0][0x638] ;  /* 0x00018e00ff237b82 */ /* 0x000f220000000800 */
[-C--:B--2---:R-:W-:Y:S02]  /*16d0*/  SHF.L.U32 R4, R21, R28.reuse, RZ ;  /* 0x0000001c15047219 */ /* 0x084fe400000006ff */
[--C-:B------:R-:W-:Y:S02]  /*16e0*/  SHF.R.U64 R38, R39, R28, R5.reuse ;  /* 0x0000001c27267219 */ /* 0x100fe40000001205 */
[----:B------:R-:W-:Y:S02]  /*16f0*/  LOP3.LUT R6, RZ, R4, RZ, 0x33, !PT ;  /* 0x00000004ff067212 */ /* 0x000fe400078e33ff */
[----:B------:R-:W-:Y:S01]  /*1700*/  SHF.R.U32.HI R5, RZ, R28, R5 ;  /* 0x0000001cff057219 */ /* 0x000fe20000011605 */
[----:B------:R-:W2:Y:S01]  /*1710*/  LDC R34, c[0x0][0x610] ;  /* 0x00018400ff227b82 */ /* 0x000ea20000000800 */
[----:B------:R-:W-:Y:S01]  /*1720*/  IMAD.MOV.U32 R4, RZ, RZ, R38 ;  /* 0x000000ffff047224 */ /* 0x000fe200078e0026 */
[----:B------:R-:W-:Y:S06]  /*1730*/  @!P0 BRA `(.L_x_15) ;  /* 0x0000000000288947 */ /* 0x000fec0003800000 */
[----:B------:R-:W3:Y:S02]  /*1740*/  LDC R23, c[0x0][0x64c] ;  /* 0x00019300ff177b82 */ /* 0x000ee40000000800 */
[----:B---3--:R-:W-:-:S05]  /*1750*/  IADD3 R23, P0, R38, R23, RZ ;  /* 0x0000001726177210 */ /* 0x008fca0007f1e0ff */
        /* <DEDUP_REMOVED lines=8> */
.L_x_15:
[----:B-1----:R-:W-:Y:S01]  /*17e0*/  SHF.R.U64 R15, R4, R30, R5 ;  /* 0x0000001e040f7219 */ /* 0x002fe20000001205 */
[----:B------:R-:W-:Y:S01]  /*17f0*/  @P2 IMAD R24, R25, R26, R14 ;  /* 0x0000001a19182224 */ /* 0x000fe200078e020e */
[----:B------:R-:W-:Y:S02]  /*1800*/  SHF.L.U32 R4, R37, R28, RZ ;  /* 0x0000001c25047219 */ /* 0x000fe400000006ff */
[----:B------:R-:W-:Y:S01]  /*1810*/  LOP3.LUT R5, R39, R6, RZ, 0xc0, !PT ;  /* 0x0000000627057212 */ /* 0x000fe200078ec0ff */
[----:B0-----:R-:W-:Y:S02]  /*1820*/  VIADD R6, R31, 0xffffffff ;  /* 0xffffffff1f067836 */ /* 0x001fe40000000000 */
[----:B------:R-:W-:Y:S02]  /*1830*/  IMAD.MOV R20, RZ, RZ, -R15 ;  /* 0x000000ffff147224 */ /* 0x000fe400078e0a0f */
[----:B------:R-:W-:Y:S01]  /*1840*/  IMAD R5, R4, R15, R5 ;  /* 0x0000000f04057224 */ /* 0x000fe200078e0205 */
[----:B------:R-:W-:Y:S01]  /*1850*/  LOP3.LUT R15, R29, R6, RZ, 0xc0, !PT ;  /* 0x000000061d0f7212 */ /* 0x000fe200078ec0ff */
[----:B----4-:R-:W-:-:S02]  /*1860*/  IMAD R4, R20, R35, R38 ;  /* 0x0000002314047224 */ /* 0x010fc400078e0226 */
[----:B--2---:R-:W-:Y:S02]  /*1870*/  IMAD R6, R5, R34, R24 ;  /* 0x0000002205067224 */ /* 0x004fe400078e0218 */
[----:B------:R-:W-:Y:S02]  /*1880*/  IMAD R15, R4, R31, R15 ;  /* 0x0000001f040f7224 */ /* 0x000fe400078e020f */
[----:B------:R-:W-:Y:S02]  /*1890*/  IMAD.MOV.U32 R20, RZ, RZ, 0x1 ;  /* 0x00000001ff147424 */ /* 0x000fe400078e00ff */
[----:B------:R-:W-:Y:S01]  /*18a0*/  IMAD.MOV.U32 R4, RZ, RZ, R36 ;  /* 0x000000ffff047224 */ /* 0x000fe200078e0024 */
[----:B------:R-:W-:Y:S02]  /*18b0*/  SEL R5, R15, R6, !P2 ;  /* 0x000000060f057207 */ /* 0x000fe40005000000 */
[----:B------:R-:W-:-:S07]  /*18c0*/  SEL R6, R6, R15, !P2 ;  /* 0x0000000f06067207 */ /* 0x000fce0005000000 */
.L_x_13:
[----:B------:R-:W-:Y:S05]  /*18d0*/  @!P3 BRA `(.L_x_16) ;  /* 0x00000000000cb947 */ /* 0x000fea0003800000 */
[----:B------:R-:W-:Y:S01]  /*18e0*/  UCGABAR_WAIT ;  /* 0x0000000000007dc7 */ /* 0x000fe20008000000 */
[----:B------:R-:W-:Y:S01]  /*18f0*/  CCTL.IVALL ;  /* 0x00000000ff00798f */ /* 0x000fe20002000000 */
[----:B------:R-:W-:Y:S05]  /*1900*/  BRA `(.L_x_17) ;  /* 0x0000000000047947 */ /* 0x000fea0003800000 */
.L_x_16:
[----:B------:R-:W-:Y:S06]  /*1910*/  BAR.SYNC.DEFER_BLOCKING 0x0 ;  /* 0x0000000000007b1d */ /* 0x000fec0000010000 */
.L_x_17:
[----:B------:R-:W-:Y:S05]  /*1920*/  @!P4 BRA `(.L_x_18) ;  /* 0x0000002000a8c947 */ /* 0x000fea0003800000 */
[----:B------:R-:W-:-:S13]  /*1930*/  ISETP.GT.U32.AND P0, PT, R40, 0x1, PT ;  /* 0x000000012800780c */ /* 0x000fda0003f04070 */
[----:B------:R-:W-:Y:S05]  /*1940*/  @P0 EXIT ;  /* 0x000000000000094d */ /* 0x000fea0003800000 */
.L_x_19:
[----:B------:R-:W-:-:S08]  /*1950*/  NOP ;  /* 0x0000000000007918 */ /* 0x000fd00000000000 */
[----:B------:R-:W0:Y:S02]  /*1960*/  USETMAXREG.TRY_ALLOC.CTAPOOL UP0, 0xe8 ;  /* 0x000000e8000079c8 */ /* 0x000e240008000600 */
[----:B0-----:R-:W-:-:S13]  /*1970*/  PLOP3.LUT P0, PT, PT, PT, UP0, 0x80, 0x0 ;  /* 0x000000000000781c */ /* 0x001fda0003f0f008 */
[----:B------:R-:W-:Y:S05]  /*1980*/  @!P0 BRA `(.L_x_19) ;  /* 0xfffffffc00f08947 */ /* 0x000fea000383ffff */
[----:B------:R-:W-:-:S13]  /*1990*/  LOP3.LUT P0, RZ, R20, 0xff, RZ, 0xc0, !PT ;  /* 0x000000ff14ff7812 */ /* 0x000fda000780c0ff */
[----:B------:R-:W-:Y:S05]  /*19a0*/  @!P0 EXIT ;  /* 0x000000000000894d */ /* 0x000fea0003800000 */
[CC--:B------:R-:W-:Y:S01]  /*19b0*/  LEA.HI R12, R18.reuse, R7.reuse, RZ, 0x2 ;  /* 0x00000007120c7211 */ /* 0x0c0fe200078f10ff */
[----:B------:R-:W0:Y:S01]  /*19c0*/  S2UR UR6, SR_CgaCtaId ;  /* 0x00000000000679c3 */ /* 0x000e220000008800 */
[----:B------:R-:W-:Y:S01]  /*19d0*/  LEA.HI R18, R18, R7, RZ, 0x5 ;  /* 0x0000000712127211 */ /* 0x000fe200078f28ff */
[----:B------:R-:W-:Y:S01]  /*19e0*/  ULDC.64 UR14, c[0x0][0x5c8] ;  /* 0x00017200000e7ab9 */ /* 0x000fe20000000a00 */
[--C-:B------:R-:W-:Y:S01]  /*19f0*/  SHF.R.S32.HI R14, RZ, 0x2, R12.reuse ;  /* 0x00000002ff0e7819 */ /* 0x100fe2000001140c */
[----:B------:R-:W-:Y:S01]  /*1a00*/  USHF.L.U64.HI UR12, UR14, 0x3, UR15 ;  /* 0x000000030e0c7899 */ /* 0x000fe2000801020f */
[----:B------:R-:W-:Y:S01]  /*1a10*/  SHF.R.S32.HI R15, RZ, 0x1f, R12 ;  /* 0x0000001fff0f7819 */ /* 0x000fe2000001140c */
[----:B------:R-:W-:Y:S01]  /*1a20*/  UISETP.LT.AND UP0, UPT, UR13, 0x1, UPT ;  /* 0x000000010d00788c */ /* 0x000fe2000bf01270 */
[----:B------:R-:W-:Y:S01]  /*1a30*/  SHF.R.S32.HI R19, RZ, 0x5, R18 ;  /* 0x00000005ff137819 */ /* 0x000fe20000011412 */
[----:B------:R-:W1:Y:S01]  /*1a40*/  LDC R22, c[0x0][0x658] ;  /* 0x00019600ff167b82 */ /* 0x000e620000000800 */
[----:B------:R-:W-:Y:S01]  /*1a50*/  LEA.HI R15, R15, R14, RZ, 0x3 ;  /* 0x0000000e0f0f7211 */ /* 0x000fe200078f18ff */
[----:B------:R-:W-:Y:S01]  /*1a60*/  UMOV UR15, 0x400 ;  /* 0x00000400000f7882 */ /* 0x000fe20000000000 */
[----:B------:R-:W-:Y:S01]  /*1a70*/  UIADD3 UR7, UR17, -0x1, URZ ;  /* 0xffffffff11077890 */ /* 0x000fe2000fffe03f */
[----:B------:R-:W-:Y:S01]  /*1a80*/  LOP3.LUT R12, R12, 0xfffffffc, RZ, 0xc0, !PT ;  /* 0xfffffffc0c0c7812 */ /* 0x000fe200078ec0ff */
[----:B------:R-:W-:Y:S01]  /*1a90*/  USEL UR16, UR13, 0x1, UP0 ;  /* 0x000000010d107887 */ /* 0x000fe20008000000 */
[----:B------:R-:W-:Y:S01]  /*1aa0*/  LOP3.LUT R15, R15, 0xfffffff8, RZ, 0xc0, !PT ;  /* 0xfffffff80f0f7812 */ /* 0x000fe200078ec0ff */
[----:B------:R-:W-:Y:S01]  /*1ab0*/  UISETP.NE.AND UP0, UPT, UR7, URZ, UPT ;  /* 0x0000003f0700728c */ /* 0x000fe2000bf05270 */
[----:B------:R-:W4:Y:S01]  /*1ac0*/  LDC R20, c[0x0][0x288] ;  /* 0x0000a200ff147b82 */ /* 0x000f220000000800 */
[----:B------:R-:W-:Y:S01]  /*1ad0*/  IMAD.IADD R7, R7, 0x1, -R12 ;  /* 0x0000000107077824 */ /* 0x000fe200078e0a0c */
[----:B------:R-:W-:Y:S01]  /*1ae0*/  ULDC UR10, c[0x0][0x284] ;  /* 0x0000a100000a7ab9 */ /* 0x000fe20000000800 */
[----:B------:R-:W-:Y:S01]  /*1af0*/  IMAD.IADD R14, R14, 0x1, -R15 ;  /* 0x000000010e0e7824 */ /* 0x000fe200078e0a0f */
[----:B------:R-:W-:Y:S01]  /*1b00*/  USEL UR9, URZ, 0x1, UP0 ;  /* 0x000000013f097887 */ /* 0x000fe20008000000 */
[----:B------:R-:W-:Y:S01]  /*1b10*/  IMAD.MOV.U32 R25, RZ, RZ, 0x1 ;  /* 0x00000001ff197424 */ /* 0x000fe200078e00ff */
[----:B------:R-:W-:Y:S01]  /*1b20*/  SHF.L.U64.HI R10, R2, 0x1, R10 ;  /* 0x00000001020a7819 */ /* 0x000fe2000001020a */
[--C-:B------:R-:W-:Y:S01]  /*1b30*/  IMAD R23, R19, -0x10, -R14.reuse ;  /* 0xfffffff013177824 */ /* 0x100fe200078e0a0e */
[----:B------:R-:W2:Y:S01]  /*1b40*/  LDC R21, c[0x0][0x600] ;  /* 0x00018000ff157b82 */ /* 0x000ea20000000800 */
[--C-:B------:R-:W-:Y:S01]  /*1b50*/  SHF.R.S32.HI R15, RZ, 0x1f, R14.reuse ;  /* 0x0000001fff0f7819 */ /* 0x100fe2000001140e */
[----:B0-----:R-:W-:Y:S01]  /*1b60*/  ULEA UR15, UR6, UR15, 0x18 ;  /* 0x0000000f060f7291 */ /* 0x001fe2000f8ec03f */
[----:B------:R-:W-:Y:S01]  /*1b70*/  IMAD.SHL.U32 R18, R7, 0x2, RZ ;  /* 0x0000000207127824 */ /* 0x000fe200078e00ff */
[----:B------:R-:W-:Y:S01]  /*1b80*/  USHF.L.U32 UR6, UR7, 0x3, URZ ;  /* 0x0000000307067899 */ /* 0x000fe2000800063f */
[----:B------:R-:W-:Y:S01]  /*1b90*/  LOP3.LUT R44, R8, 0x1, RZ, 0xfc, !PT ;  /* 0x00000001082c7812 */ /* 0x000fe200078efcff */
[----:B------:R-:W-:Y:S01]  /*1ba0*/  IMAD.WIDE R14, R19, 0x10, R14 ;  /* 0x00000010130e7825 */ /* 0x000fe200078e020e */
[----:B------:R-:W-:Y:S01]  /*1bb0*/  UIADD3 UR7, UR15, 0x2d400, URZ ;  /* 0x0002d4000f077890 */ /* 0x000fe2000fffe03f */
[-C--:B-1----:R-:W-:Y:S01]  /*1bc0*/  SHF.L.U32 R12, R25, R22.reuse, RZ ;  /* 0x00000016190c7219 */ /* 0x082fe200000006ff */
[----:B------:R-:W-:Y:S01]  /*1bd0*/  UIADD3 UR8, UR15, 0x400, URZ ;  /* 0x000004000f087890 */ /* 0x000fe2000fffe03f */
[----:B------:R-:W-:Y:S01]  /*1be0*/  IMAD.MOV.U32 R19, RZ, RZ, -0x1 ;  /* 0xffffffffff137424 */ /* 0x000fe200078e00ff */
[----:B------:R-:W-:Y:S01]  /*1bf0*/  USHF.R.U32.HI UR7, URZ, 0x4, UR7 ;  /* 0x000000043f077899 */ /* 0x000fe20008011607 */
[----:B------:R-:W-:Y:S01]  /*1c00*/  IMAD.U32 R45, RZ, RZ, UR9 ;  /* 0x00000009ff2d7e24 */ /* 0x000fe2000f8e00ff */
[----:B------:R-:W-:Y:S01]  /*1c10*/  USHF.R.U32.HI UR8, URZ, 0x4, UR8 ;  /* 0x000000043f087899 */ /* 0x000fe20008011608 */
[----:B------:R-:W-:Y:S01]  /*1c20*/  VIADD R23, R23, UR10 ;  /* 0x0000000a17177c36 */ /* 0x000fe20008000000 */
[----:B------:R-:W-:Y:S01]  /*1c30*/  SHF.L.U32 R19, R19, R22, RZ ;  /* 0x0000001613137219 */ /* 0x000fe200000006ff */
[----:B------:R-:W-:Y:S01]  /*1c40*/  UIADD3 UR25, UR15, 0x2e0, URZ ;  /* 0x000002e00f197890 */ /* 0x000fe2000fffe03f */
[----:B----4-:R-:W-:Y:S01]  /*1c50*/  IMAD R20, R7, -0x2, R20 ;  /* 0xfffffffe07147824 */ /* 0x010fe200078e0214 */
[----:B------:R-:W-:Y:S01]  /*1c60*/  ULOP3.LUT UR6, UR6, 0x8, URZ, 0xc0, !UPT ;  /* 0x0000000806067892 */ /* 0x000fe2000f8ec03f */
[----:B------:R-:W-:Y:S01]  /*1c70*/  LOP3.LUT R22, RZ, R19, RZ, 0x33, !PT ;  /* 0x00000013ff167212 */ /* 0x000fe200078e33ff */
[----:B------:R-:W-:Y:S01]  /*1c80*/  ULOP3.LUT UR7, UR7, 0x3fff, URZ, 0xc0, !UPT ;  /* 0x00003fff07077892 */ /* 0x000fe2000f8ec03f */
[----:B------:R-:W-:Y:S01]  /*1c90*/  SHF.R.S32.HI R19, RZ, 0x1f, R18 ;  /* 0x0000001fff137819 */ /* 0x000fe20000011412 */
[----:B------:R-:W-:Y:S01]  /*1ca0*/  ULOP3.LUT UR8, UR8, 0x3fff, URZ, 0xc0, !UPT ;  /* 0x00003fff08087892 */ /* 0x000fe2000f8ec03f */
[----:B--2---:R-:W-:Y:S01]  /*1cb0*/  VIADD R21, R21, 0xffffffff ;  /* 0xffffffff15157836 */ /* 0x004fe20000000000 */
[----:B------:R-:W-:-:S02]  /*1cc0*/  USHF.L.U32 UR14, UR14, 0x3, URZ ;  /* 0x000000030e0e7899 */ /* 0x000fc4000800063f */
[----:B------:R-:W-:Y:S02]  /*1cd0*/  USHF.L.U32 UR24, UR13, 0x1, URZ ;  /* 0x000000010d187899 */ /* 0x000fe4000800063f */
[----:B------:R-:W-:Y:S02]  /*1ce0*/  UIADD3 UR16, -UR16, UR13, URZ ;  /* 0x0000000d10107290 */ /* 0x000fe4000fffe13f */
[----:B------:R-:W-:Y:S02]  /*1cf0*/  ULEA UR17, UR17, UR25, 0x3 ;  /* 0x0000001911117291 */ /* 0x000fe4000f8e183f */
[----:B------:R-:W-:Y:S02]  /*1d00*/  ULOP3.LUT UR26, UR6, 0x8, URZ, 0x3c, !UPT ;  /* 0x00000008061a7892 */ /* 0x000fe4000f8e3c3f */
[----:B------:R-:W-:Y:S02]  /*1d10*/  ULOP3.LUT UR18, UR6, 0x18, URZ, 0x3c, !UPT ;  /* 0x0000001806127892 */ /* 0x000fe4000f8e3c3f */
[----:B------:R-:W-:-:S02]  /*1d20*/  ULOP3.LUT UR19, UR7, 0x10000, URZ, 0xfc, !UPT ;  /* 0x0001000007137892 */ /* 0x000fc4000f8efc3f */
[----:B------:R-:W-:-:S12]  /*1d30*/  ULOP3.LUT UR20, UR8, 0x10000, URZ, 0xfc, !UPT ;  /* 0x0001000008147892 */ /* 0x000fd8000f8efc3f */
.L_x_64:
[----:B------:R-:W-:Y:S01]  /*1d40*/  SHF.L.U32 R7, R45, 0x1f, RZ ;  /* 0x0000001f2d077819 */ /* 0x000fe200000006ff */
[----:B--234-:R-:W0:Y:S01]  /*1d50*/  LDC R24, c[0x0][0x28c] ;  /* 0x0000a300ff187b82 */ /* 0x01ce220000000800 */
[----:B------:R-:W-:Y:S02]  /*1d60*/  UMOV UR21, UR5 ;  /* 0x0000000500157c82 */ /* 0x000fe40008000000 */
[----:B------:R-:W1:Y:S01]  /*1d70*/  SYNCS.PHASECHK.TRANS64.TRYWAIT P1, [UR17+-0x8], R7 ;  /* 0xfffff807ff0075a7 */ /* 0x000e620008020151 */
[----:B0-----:R-:W-:Y:S01]  /*1d80*/  ISETP.GE.AND P0, PT, R24, 0x1, PT ;  /* 0x000000011800780c */ /* 0x001fe20003f06270 */
[----:B-1----:R-:W-:-:S12]  /*1d90*/  @!P1 BRA `(.L_x_20) ;  /* 0x0000004400649947 */ /* 0x002fd80003800000 */
.L_x_127:
[----:B------:R-:W-:Y:S01]  /*1da0*/  UMOV UR6, URZ ;  /* 0x0000003f00067c82 */ /* 0x000fe20008000000 */
[----:B------:R-:W-:Y:S01]  /*1db0*/  UMOV UR7, URZ ;  /* 0x0000003f00077c82 */ /* 0x000fe20008000000 */
[----:B------:R-:W-:Y:S01]  /*1dc0*/  UMOV UR8, URZ ;  /* 0x0000003f00087c82 */ /* 0x000fe20008000000 */
[----:B------:R-:W-:Y:S02]  /*1dd0*/  CS2R R32, SRZ ;  /* 0x0000000000207805 */ /* 0x000fe4000001ff00 */
[----:B------:R-:W-:Y:S02]  /*1de0*/  CS2R R34, SRZ ;  /* 0x0000000000227805 */ /* 0x000fe4000001ff00 */
[----:B------:R-:W-:Y:S02]  /*1df0*/  CS2R R36, SRZ ;  /* 0x0000000000247805 */ /* 0x000fe4000001ff00 */
[----:B------:R-:W-:Y:S01]  /*1e00*/  CS2R R38, SRZ ;  /* 0x0000000000267805 */ /* 0x000fe2000001ff00 */
[----:B------:R-:W-:Y:S01]  /*1e10*/  IMAD.U32 R43, RZ, RZ, UR4 ;  /* 0x00000004ff2b7e24 */ /* 0x000fe2000f8e00ff */
[----:B0-----:R-:W-:-:S02]  /*1e20*/  CS2R R24, SRZ ;  /* 0x0000000000187805 */ /* 0x001fc4000001ff00 */
[----:B------:R-:W-:Y:S02]  /*1e30*/  CS2R R26, SRZ ;  /* 0x00000000001a7805 */ /* 0x000fe4000001ff00 */
[----:B------:R-:W-:Y:S02]  /*1e40*/  CS2R R28, SRZ ;  /* 0x00000000001c7805 */ /* 0x000fe4000001ff00 */
[----:B------:R-:W-:Y:S01]  /*1e50*/  CS2R R30, SRZ ;  /* 0x00000000001e7805 */ /* 0x000fe2000001ff00 */
[----:B------:R-:W-:Y:S06]  /*1e60*/  @!P0 BRA `(.L_x_21) ;  /* 0x0000000000c88947 */ /* 0x000fec0003800000 */
[----:B------:R-:W-:-:S13]  /*1e70*/  ISETP.NE.AND P3, PT, R44, 0x3, PT ;  /* 0x000000032c00780c */ /* 0x000fda0003f65270 */
[----:B------:R-:W-:Y:S05]  /*1e80*/  @!P3 BRA `(.L_x_22) ;  /* 0x000000000004b947 */ /* 0x000fea0003800000 */
[----:B------:R-:W-:Y:S01]  /*1e90*/  BPT.TRAP 0x1 ;  /* 0x000000040000795c */ /* 0x000fe20000300000 */
.L_x_22:
[----:B------:R-:W-:Y:S01]  /*1ea0*/  ULEA UR6, UR5, UR15, 0x3 ;  /* 0x0000000f05067291 */ /* 0x000fe2000f8e183f */
[----:B------:R-:W-:-:S05]  /*1eb0*/  IMAD.U32 R7, RZ, RZ, UR4 ;  /* 0x00000004ff077e24 */ /* 0x000fca000f8e00ff */
[----:B------:R-:W-:-:S04]  /*1ec0*/  SHF.L.U32 R7, R7, 0x1f, RZ ;  /* 0x0000001f07077819 */ /* 0x000fc800000006ff */
[----:B------:R0:W1:Y:S01]  /*1ed0*/  SYNCS.PHASECHK.TRANS64.TRYWAIT P1, [UR6], R7 ;  /* 0x00000007ff0075a7 */ /* 0x0000620008020146 */
[----:B------:R-:W-:Y:S05]  /*1ee0*/  @!P3 BRA `(.L_x_23) ;  /* 0x000000000004b947 */ /* 0x000fea0003800000 */
[----:B------:R-:W-:Y:S01]  /*1ef0*/  BPT.TRAP 0x1 ;  /* 0x000000040000795c */ /* 0x000fe20000300000 */
.L_x_23:
[----:B-1----:R-:W-:Y:S05]  /*1f00*/  @P1 BRA `(.L_x_24) ;  /* 0x0000000000081947 */ /* 0x002fea0003800000 */
[----:B------:R-:W1:Y:S02]  /*1f10*/  SYNCS.PHASECHK.TRANS64.TRYWAIT P1, [UR6], R7 ;  /* 0x00000007ff0075a7 */ /* 0x000e640008020146 */
[----:B-1----:R-:W-:Y:S05]  /*1f20*/  @!P1 BRA `(.L_x_25) ;  /* 0x0000004400189947 */ /* 0x002fea0003800000 */
.L_x_24:
[----:B------:R-:W-:Y:S01]  /*1f30*/  ULEA UR8, UR5, UR20, 0x8 ;  /* 0x0000001405087291 */ /* 0x000fe2000f8e403f */
[----:B-1----:R-:W-:Y:S01]  /*1f40*/  WARPGROUP.ARRIVE ;  /* 0x00000000000079c5 */ /* 0x002fe20000000000 */
[----:B------:R-:W-:Y:S01]  /*1f50*/  ULEA UR10, UR5, UR19, 0x6 ;  /* 0x00000013050a7291 */ /* 0x000fe2000f8e303f */
[----:B------:R-:W-:Y:S01]  /*1f60*/  CS2R R32, SRZ ;  /* 0x0000000000207805 */ /* 0x000fe2000001ff00 */
[----:B------:R-:W-:Y:S01]  /*1f70*/  UMOV UR9, 0x80000020 ;  /* 0x8000002000097882 */ /* 0x000fe20000000000 */
[----:B------:R-:W-:Y:S01]  /*1f80*/  UMOV UR11, 0x80000020 ;  /* 0x80000020000b7882 */ /* 0x000fe20000000000 */
[----:B------:R-:W-:Y:S01]  /*1f90*/  ULDC UR6, c[0x0][0x50c] ;  /* 0x0001430000067ab9 */ /* 0x000fe20000000800 */
[----:B------:R-:W-:Y:S01]  /*1fa0*/  CS2R R34, SRZ ;  /* 0x0000000000227805 */ /* 0x000fe2000001ff00 */
[----:B------:R-:W-:Y:S01]  /*1fb0*/  UISETP.NE.AND UP0, UPT, UR6, 0x2, UPT ;  /* 0x000000020600788c */ /* 0x000fe2000bf05270 */
[----:B------:R-:W-:Y:S02]  /*1fc0*/  CS2R R36, SRZ ;  /* 0x0000000000247805 */ /* 0x000fe4000001ff00 */
[----:B------:R-:W-:Y:S01]  /*1fd0*/  CS2R R38, SRZ ;  /* 0x0000000000267805 */ /* 0x000fe2000001ff00 */
[----:B------:R-:W-:Y:S01]  /*1fe0*/  QGMMA.64x16x32.F32.E4M3.E4M3 R24, gdesc[UR8], RZ, !UPT ;  /* 0x00200000081879f3 */ /* 0x000fe2000c7008ff */
[----:B------:R-:W-:-:S02]  /*1ff0*/  USEL UR7, URZ, 0x1, UP0 ;  /* 0x000000013f077887 */ /* 0x000fc40008000000 */
[----:B------:R-:W-:Y:S02]  /*2000*/  UIADD3 UR8, UR8, 0x2, URZ ;  /* 0x0000000208087890 */ /* 0x000fe4000fffe03f */
[----:B------:R-:W-:Y:S02]  /*2010*/  UIADD3 UR10, UR10, 0x2, URZ ;  /* 0x000000020a0a7890 */ /* 0x000fe4000fffe03f */
[----:B------:R-:W-:Y:S01]  /*2020*/  ISETP.NE.AND P1, PT, RZ, UR7, PT ;  /* 0x00000007ff007c0c */ /* 0x000fe2000bf25270 */
[----:B------:R-:W-:Y:S01]  /*2030*/  UMOV UR9, 0x80000020 ;  /* 0x8000002000097882 */ /* 0x000fe20000000000 */
[----:B------:R-:W-:Y:S01]  /*2040*/  UMOV UR11, 0x80000020 ;  /* 0x80000020000b7882 */ /* 0x000fe20000000000 */
[----:B------:R-:W-:-:S04]  /*2050*/  UMOV UR6, 0x2 ;  /* 0x0000000200067882 */ /* 0x000fc80000000000 */
[----:B------:R-:W-:Y:S06]  /*2060*/  QGMMA.64x16x32.F32.E4M3.E4M3 R24, gdesc[UR8], R24, gsb0 ;  /* 0x00200000081879f3 */ /* 0x000fec0008000818 */
[----:B------:R-:W-:Y:S05]  /*2070*/  @!P1 BRA `(.L_x_26) ;  /* 0x0000000000289947 */ /* 0x000fea0003800000 */
[----:B------:R-:W-:Y:S02]  /*2080*/  WARPGROUP.DEPBAR.LE gsb0, 0x0 ;  /* 0x00008000000079c5 */ /* 0x000fe40000010000 */
[----:B------:R-:W-:-:S01]  /*2090*/  FADD R39, RZ, R24 ;  /* 0x00000018ff277221 */ /* 0x000fc20000000000 */
[----:B------:R-:W-:Y:S01]  /*20a0*/  FADD R38, RZ, R25 ;  /* 0x00000019ff267221 */ /* 0x000fe20000000000 */
[----:B------:R-:W-:-:S01]  /*20b0*/  FADD R37, RZ, R26 ;  /* 0x0000001aff257221 */ /* 0x000fc20000000000 */
[----:B------:R-:W-:Y:S01]  /*20c0*/  FADD R36, RZ, R27 ;  /* 0x0000001bff247221 */ /* 0x000fe20000000000 */
[----:B------:R-:W-:-:S01]  /*20d0*/  FADD R35, RZ, R28 ;  /* 0x0000001cff237221 */ /* 0x000fc20000000000 */
[----:B------:R-:W-:Y:S01]  /*20e0*/  FADD R34, RZ, R29 ;  /* 0x0000001dff227221 */ /* 0x000fe20000000000 */
[----:B------:R-:W-:-:S01]  /*20f0*/  FADD R33, RZ, R30 ;  /* 0x0000001eff217221 */ /* 0x000fc20000000000 */
[----:B------:R-:W-:Y:S01]  /*2100*/  FADD R32, RZ, R31 ;  /* 0x0000001fff207221 */ /* 0x000fe20000000000 */
[----:B------:R-:W-:-:S06]  /*2110*/  UMOV UR6, URZ ;  /* 0x0000003f00067c82 */ /* 0x000fcc0008000000 */
.L_x_26:
[----:B------:R-:W-:-:S04]  /*2120*/  UIADD3 UR21, UR5, 0x1, URZ ;  /* 0x0000000105157890 */ /* 0x000fc8000fffe03f */
[----:B------:R-:W-:-:S04]  /*2130*/  UISETP.NE.AND UP0, UPT, UR21, 0x2d, UPT ;  /* 0x0000002d1500788c */ /* 0x000fc8000bf05270 */
[----:B------:R-:W-:Y:S02]  /*2140*/  USEL UR8, URZ, 0x1, UP0 ;  /* 0x000000013f087887 */ /* 0x000fe40008000000 */
[----:B------:R-:W-:Y:S02]  /*2150*/  USEL UR21, UR21, URZ, UP0 ;  /* 0x0000003f15157287 */ /* 0x000fe40008000000 */
[----:B------:R-:W-:-:S06]  /*2160*/  ULOP3.LUT UR8, UR4, UR8, URZ, 0x3c, !UPT ;  /* 0x0000000804087292 */ /* 0x000fcc000f8e3c3f */
[----:B------:R-:W-:Y:S01]  /*2170*/  IMAD.U32 R43, RZ, RZ, UR8 ;  /* 0x00000008ff2b7e24 */ /* 0x000fe2000f8e00ff */
[----:B------:R-:W-:-:S06]  /*2180*/  UMOV UR8, 0x1 ;  /* 0x0000000100087882 */ /* 0x000fcc0000000000 */
.L_x_21:
[----:B------:R-:W-:-:S06]  /*2190*/  UISETP.GE.AND UP0, UPT, UR16, 0x1, UPT ;  /* 0x000000011000788c */ /* 0x000fcc000bf06270 */
[----:B------:R-:W-:-:S13]  /*21a0*/  PLOP3.LUT P1, PT, PT, PT, UP0, 0x80, 0x0 ;  /* 0x000000000000781c */ /* 0x000fda0003f2f008 */
[----:B------:R-:W-:Y:S05]  /*21b0*/  @!P1 BRA `(.L_x_27) ;  /* 0x0000000400089947 */ /* 0x000fea0003800000 */
[----:B0-----:R-:W-:Y:S01]  /*21c0*/  IMAD.U32 R7, RZ, RZ, UR16 ;  /* 0x00000010ff077e24 */ /* 0x001fe2000f8e00ff */
[----:B------:R-:W-:Y:S01]  /*21d0*/  ULDC UR27, c[0x0][0x50c] ;  /* 0x00014300001b7ab9 */ /* 0x000fe20000000800 */
[----:B------:R-:W-:-:S07]  /*21e0*/  IMAD.U32 R40, RZ, RZ, UR5 ;  /* 0x00000005ff287e24 */ /* 0x000fce000f8e00ff */
.L_x_35:
[----:B------:R-:W-:-:S13]  /*21f0*/  ISETP.NE.AND P3, PT, R44, 0x3, PT ;  /* 0x000000032c00780c */ /* 0x000fda0003f65270 */
[----:B------:R-:W-:Y:S05]  /*2200*/  @!P3 BRA `(.L_x_28) ;  /* 0x000000000004b947 */ /* 0x000fea0003800000 */
[----:B------:R-:W-:Y:S01]  /*2210*/  BPT.TRAP 0x1 ;  /* 0x000000040000795c */ /* 0x000fe20000300000 */
.L_x_28:
[----:B------:R-:W-:Y:S01]  /*2220*/  ULEA UR9, UR21, UR15, 0x3 ;  /* 0x0000000f15097291 */ /* 0x000fe2000f8e183f */
[----:B------:R-:W-:-:S08]  /*2230*/  SHF.L.U32 R41, R43, 0x1f, RZ ;  /* 0x0000001f2b297819 */ /* 0x000fd000000006ff */
[----:B------:R0:W1:Y:S01]  /*2240*/  SYNCS.PHASECHK.TRANS64.TRYWAIT P1, [UR9], R41 ;  /* 0x00000029ff0075a7 */ /* 0x0000620008020149 */
[----:B------:R-:W-:Y:S05]  /*2250*/  @!P3 BRA `(.L_x_29) ;  /* 0x000000000004b947 */ /* 0x000fea0003800000 */
[----:B------:R-:W-:Y:S01]  /*2260*/  BPT.TRAP 0x1 ;  /* 0x000000040000795c */ /* 0x000fe20000300000 */
.L_x_29:
[----:B-1----:R-:W-:Y:S05]  /*2270*/  @P1 BRA `(.L_x_30) ;  /* 0x0000000000081947 */ /* 0x002fea0003800000 */
[----:B------:R-:W1:Y:S02]  /*2280*/  SYNCS.PHASECHK.TRANS64.TRYWAIT P1, [UR9], R41 ;  /* 0x00000029ff0075a7 */ /* 0x000e640008020149 */
[----:B-1----:R-:W-:Y:S05]  /*2290*/  @!P1 BRA `(.L_x_31) ;  /* 0x0000004000549947 */ /* 0x002fea0003800000 */
.L_x_30:
[----:B------:R-:W-:Y:S01]  /*22a0*/  UISETP.NE.AND UP0, UPT, UR7, URZ, UPT ;  /* 0x0000003f0700728c */ /* 0x000fe2000bf05270 */
[----:B------:R-:W-:Y:S01]  /*22b0*/  WARPGROUP.ARRIVE ;  /* 0x00000000000079c5 */ /* 0x000fe20000000000 */
[----:B------:R-:W-:Y:S02]  /*22c0*/  ULEA UR10, UR21, UR19, 0x6 ;  /* 0x00000013150a7291 */ /* 0x000fe4000f8e303f */
[----:B------:R-:W-:Y:S01]  /*22d0*/  USEL UR8, UR8, URZ, !UP0 ;  /* 0x0000003f08087287 */ /* 0x000fe2000c000000 */
[----:B------:R-:W-:Y:S01]  /*22e0*/  UMOV UR9, 0x80000020 ;  /* 0x8000002000097882 */ /* 0x000fe20000000000 */
[----:B------:R-:W-:Y:S02]  /*22f0*/  UMOV UR11, 0x80000020 ;  /* 0x80000020000b7882 */ /* 0x000fe40000000000 */
[----:B------:R-:W-:Y:S02]  /*2300*/  UISETP.NE.U32.AND UP0, UPT, UR8, URZ, UPT ;  /* 0x0000003f0800728c */ /* 0x000fe4000bf05070 */
[----:B------:R-:W-:-:S02]  /*2310*/  ULEA UR8, UR21, UR20, 0x8 ;  /* 0x0000001415087291 */ /* 0x000fc4000f8e403f */
[----:B------:R-:W-:-:S07]  /*2320*/  UIADD3 UR6, UR6, 0x2, URZ ;  /* 0x0000000206067890 */ /* 0x000fce000fffe03f */
[----:B------:R-:W-:Y:S01]  /*2330*/  QGMMA.64x16x32.F32.E4M3.E4M3 R24, gdesc[UR8], R24, UP0 ;  /* 0x00200000081879f3 */ /* 0x000fe2000bf00818 */
[----:B------:R-:W-:Y:S02]  /*2340*/  UIADD3 UR8, UR8, 0x2, URZ ;  /* 0x0000000208087890 */ /* 0x000fe4000fffe03f */
[----:B------:R-:W-:Y:S01]  /*2350*/  UIADD3 UR10, UR10, 0x2, URZ ;  /* 0x000000020a0a7890 */ /* 0x000fe2000fffe03f */
[----:B------:R-:W-:Y:S01]  /*2360*/  UMOV UR9, 0x80000020 ;  /* 0x8000002000097882 */ /* 0x000fe20000000000 */
[----:B------:R-:W-:Y:S01]  /*2370*/  UMOV UR11, 0x80000020 ;  /* 0x80000020000b7882 */ /* 0x000fe20000000000 */
[----:B------:R-:W-:-:S04]  /*2380*/  UISETP.NE.AND UP0, UPT, UR6, UR27, UPT ;  /* 0x0000001b0600728c */ /* 0x000fc8000bf05270 */
[----:B------:R-:W-:-:S06]  /*2390*/  USEL UR7, URZ, 0x1, UP0 ;  /* 0x000000013f077887 */ /* 0x000fcc0008000000 */
[----:B------:R-:W-:Y:S01]  /*23a0*/  ISETP.NE.AND P1, PT, RZ, UR7, PT ;  /* 0x00000007ff007c0c */ /* 0x000fe2000bf25270 */
[----:B------:R-:W-:Y:S03]  /*23b0*/  QGMMA.64x16x32.F32.E4M3.E4M3 R24, gdesc[UR8], R24, gsb0 ;  /* 0x00200000081879f3 */ /* 0x000fe60008000818 */
[----:B------:R-:W-:-:S09]  /*23c0*/  WARPGROUP.DEPBAR.LE gsb0, 0x1 ;  /* 0x00008000000079c5 */ /* 0x000fd20000010100 */
[----:B------:R-:W-:Y:S05]  /*23d0*/  @!P1 BRA `(.L_x_32) ;  /* 0x0000000000289947 */ /* 0x000fea0003800000 */
[----:B------:R-:W-:Y:S02]  /*23e0*/  WARPGROUP.DEPBAR.LE gsb0, 0x0 ;  /* 0x00008000000079c5 */ /* 0x000fe40000010000 */
[----:B------:R-:W-:-:S01]  /*23f0*/  FADD R39, R24, R39 ;  /* 0x0000002718277221 */ /* 0x000fc20000000000 */
[----:B------:R-:W-:Y:S01]  /*2400*/  FADD R38, R25, R38 ;  /* 0x0000002619267221 */ /* 0x000fe20000000000 */
[----:B------:R-:W-:-:S01]  /*2410*/  FADD R37, R26, R37 ;  /* 0x000000251a257221 */ /* 0x000fc20000000000 */
[----:B------:R-:W-:Y:S01]  /*2420*/  FADD R36, R27, R36 ;  /* 0x000000241b247221 */ /* 0x000fe20000000000 */
[----:B------:R-:W-:-:S01]  /*2430*/  FADD R35, R28, R35 ;  /* 0x000000231c237221 */ /* 0x000fc20000000000 */
[----:B------:R-:W-:Y:S01]  /*2440*/  FADD R34, R29, R34 ;  /* 0x000000221d227221 */ /* 0x000fe20000000000 */
[----:B------:R-:W-:-:S01]  /*2450*/  FADD R33, R30, R33 ;  /* 0x000000211e217221 */ /* 0x000fc20000000000 */
[----:B------:R-:W-:Y:S01]  /*2460*/  FADD R32, R32, R31 ;  /* 0x0000001f20207221 */ /* 0x000fe20000000000 */
[----:B------:R-:W-:-:S06]  /*2470*/  UMOV UR6, URZ ;  /* 0x0000003f00067c82 */ /* 0x000fcc0008000000 */
.L_x_32:
[----:B------:R-:W-:Y:S05]  /*2480*/  @!P3 BRA `(.L_x_33) ;  /* 0x000000000004b947 */ /* 0x000fea0003800000 */
[----:B------:R-:W-:Y:S01]  /*2490*/  BPT.TRAP 0x1 ;  /* 0x000000040000795c */ /* 0x000fe20000300000 */
.L_x_33:
[----:B------:R-:W-:-:S13]  /*24a0*/  ISETP.NE.AND P1, PT, R13, RZ, PT ;  /* 0x000000ff0d00720c */ /* 0x000fda0003f25270 */
[----:B01----:R-:W-:-:S05]  /*24b0*/  @P1 LEA R41, R40, UR15, 0x3 ;  /* 0x0000000f28291c11 */ /* 0x003fca000f8e18ff */
[----:B------:R-:W-:-:S05]  /*24c0*/  @P1 VIADD R42, R41, 0x168 ;  /* 0x00000168292a1836 */ /* 0x000fca0000000000 */
[----:B------:R-:W-:-:S04]  /*24d0*/  @P1 PRMT R42, R11, 0x654, R42 ;  /* 0x000006540b2a1816 */ /* 0x000fc8000000002a */
[----:B------:R0:W-:Y:S01]  /*24e0*/  @P1 SYNCS.ARRIVE.TRANS64.RED.A1T0 RZ, [R42+URZ], RZ ;  /* 0x000000ff2aff19a7 */ /* 0x0001e2000810043f */
[----:B------:R-:W-:-:S13]  /*24f0*/  ISETP.GT.U32.AND P1, PT, R8, 0x1, PT ;  /* 0x000000010800780c */ /* 0x000fda0003f24070 */
[----:B0-----:R-:W-:Y:S05]  /*2500*/  @P1 BRA `(.L_x_34) ;  /* 0x0000000000041947 */ /* 0x001fea0003800000 */
[----:B------:R-:W-:Y:S01]  /*2510*/  BPT.TRAP 0x1 ;  /* 0x000000040000795c */ /* 0x000fe20000300000 */
.L_x_34:
[----:B------:R-:W-:Y:S01]  /*2520*/  UIADD3 UR21, UR21, 0x1, URZ ;  /* 0x0000000115157890 */ /* 0x000fe2000fffe03f */
[C---:B------:R-:W-:Y:S01]  /*2530*/  ISETP.GT.AND P3, PT, R7.reuse, 0x1, PT ;  /* 0x000000010700780c */ /* 0x040fe20003f64270 */
[----:B------:R-:W-:Y:S02]  /*2540*/  VIADD R40, R40, 0x1 ;  /* 0x0000000128287836 */ /* 0x000fe40000000000 */
[----:B------:R-:W-:Y:S01]  /*2550*/  UISETP.NE.AND UP0, UPT, UR21, 0x2d, UPT ;  /* 0x0000002d1500788c */ /* 0x000fe2000bf05270 */
[----:B------:R-:W-:Y:S02]  /*2560*/  VIADD R7, R7, 0xffffffff ;  /* 0xffffffff07077836 */ /* 0x000fe40000000000 */
[C---:B------:R-:W-:Y:S01]  /*2570*/  ISETP.NE.AND P1, PT, R40.reuse, 0x2d, PT ;  /* 0x0000002d2800780c */ /* 0x040fe20003f25270 */
[----:B------:R-:W-:Y:S02]  /*2580*/  USEL UR8, URZ, 0x1, UP0 ;  /* 0x000000013f087887 */ /* 0x000fe40008000000 */
[----:B------:R-:W-:Y:S01]  /*2590*/  USEL UR21, UR21, URZ, UP0 ;  /* 0x0000003f15157287 */ /* 0x000fe20008000000 */
[----:B------:R-:W-:-:S03]  /*25a0*/  SEL R40, R40, RZ, P1 ;  /* 0x000000ff28287207 */ /* 0x000fc60000800000 */
[----:B------:R-:W-:Y:S01]  /*25b0*/  LOP3.LUT R43, R43, UR8, RZ, 0x3c, !PT ;  /* 0x000000082b2b7c12 */ /* 0x000fe2000f8e3cff */
[----:B------:R-:W-:Y:S01]  /*25c0*/  UMOV UR8, 0x1 ;  /* 0x0000000100087882 */ /* 0x000fe20000000000 */
[----:B------:R-:W-:Y:S06]  /*25d0*/  @P3 BRA `(.L_x_35) ;  /* 0xfffffffc00043947 */ /* 0x000fec000383ffff */
.L_x_27:
[----:B------:R-:W-:Y:S01]  /*25e0*/  UISETP.NE.AND UP0, UPT, UR6, URZ, UPT ;  /* 0x0000003f0600728c */ /* 0x000fe2000bf05270 */
[----:B0-----:R-:W-:-:S03]  /*25f0*/  IMAD.U32 R7, RZ, RZ, UR26 ;  /* 0x0000001aff077e24 */ /* 0x001fc6000f8e00ff */
[----:B------:R-:W-:-:S06]  /*2600*/  USEL UR6, URZ, 0x1, !UP0 ;  /* 0x000000013f067887 */ /* 0x000fcc000c000000 */
[----:B------:R-:W-:-:S13]  /*2610*/  ISETP.NE.AND P1, PT, RZ, UR6, PT ;  /* 0x00000006ff007c0c */ /* 0x000fda000bf25270 */
[----:B------:R-:W-:Y:S05]  /*2620*/  @!P1 BRA `(.L_x_36) ;  /* 0x0000000000249947 */ /* 0x000fea0003800000 */
[----:B------:R-:W-:Y:S02]  /*2630*/  WARPGROUP.DEPBAR.LE gsb0, 0x0 ;  /* 0x00008000000079c5 */ /* 0x000fe40000010000 */
[----:B------:R-:W-:Y:S01]  /*2640*/  FADD R39, R24, R39 ;  /* 0x0000002718277221 */ /* 0x000fe20000000000 */
[----:B------:R-:W-:Y:S01]  /*2650*/  FADD R38, R25, R38 ;  /* 0x0000002619267221 */ /* 0x000fe20000000000 */
[----:B------:R-:W-:Y:S01]  /*2660*/  FADD R37, R26, R37 ;  /* 0x000000251a257221 */ /* 0x000fe20000000000 */
[----:B------:R-:W-:Y:S01]  /*2670*/  FADD R36, R27, R36 ;  /* 0x000000241b247221 */ /* 0x000fe20000000000 */
[----:B------:R-:W-:Y:S01]  /*2680*/  FADD R35, R28, R35 ;  /* 0x000000231c237221 */ /* 0x000fe20000000000 */
[----:B------:R-:W-:Y:S01]  /*2690*/  FADD R34, R29, R34 ;  /* 0x000000221d227221 */ /* 0x000fe20000000000 */
[----:B------:R-:W-:Y:S01]  /*26a0*/  FADD R33, R30, R33 ;  /* 0x000000211e217221 */ /* 0x000fe20000000000 */
[----:B------:R-:W-:-:S07]  /*26b0*/  FADD R32, R32, R31 ;  /* 0x0000001f20207221 */ /* 0x000fce0000000000 */
.L_x_36:
[----:B------:R0:W-:Y:S01]  /*26c0*/  SYNCS.ARRIVE.TRANS64.A1T0 RZ, [R7+UR25], RZ ;  /* 0x000000ff07ff79a7 */ /* 0x0001e20008100019 */
[----:B------:R-:W-:Y:S02]  /*26d0*/  WARPGROUP.DEPBAR.LE gsb0, 0x0 ;  /* 0x00008000000079c5 */ /* 0x000fe40000010000 */
[----:B------:R-:W-:Y:S05]  /*26e0*/  @!P0 BRA `(.L_x_37) ;  /* 0x0000000000548947 */ /* 0x000fea0003800000 */
[----:B------:R-:W-:-:S13]  /*26f0*/  ISETP.NE.AND P0, PT, R44, 0x3, PT ;  /* 0x000000032c00780c */ /* 0x000fda0003f05270 */
[----:B------:R-:W-:Y:S05]  /*2700*/  @!P0 BRA `(.L_x_38) ;  /* 0x0000000000048947 */ /* 0x000fea0003800000 */
[----:B------:R-:W-:Y:S01]  /*2710*/  BPT.TRAP 0x1 ;  /* 0x000000040000795c */ /* 0x000fe20000300000 */
.L_x_38:
[----:B------:R-:W-:Y:S01]  /*2720*/  ISETP.NE.AND P0, PT, R13, RZ, PT ;  /* 0x000000ff0d00720c */ /* 0x000fe20003f05270 */
[----:B------:R-:W-:Y:S01]  /*2730*/  BSSY B0, `(.L_x_39) ;  /* 0x000000e000007945 */ /* 0x000fe20003800000 */
[----:B------:R-:W-:-:S11]  /*2740*/  ISETP.GT.U32.AND P1, PT, R8, 0x1, PT ;  /* 0x000000010800780c */ /* 0x000fd60003f24070 */
[----:B------:R-:W-:Y:S05]  /*2750*/  @!P0 BRA `(.L_x_40) ;  /* 0x00000000002c8947 */ /* 0x000fea0003800000 */
[----:B------:R-:W-:-:S04]  /*2760*/  UIADD3 UR8, UR5, UR16, URZ ;  /* 0x0000001005087290 */ /* 0x000fc8000fffe03f */
[----:B------:R-:W-:-:S04]  /*2770*/  UIMAD.WIDE.U32 UR6, UR8, 0x6c16c16d, URZ ;  /* 0x6c16c16d080678a5 */ /* 0x000fc8000f8e003f */
[----:B------:R-:W-:-:S04]  /*2780*/  UIADD3 UR6, UR8, -UR7, URZ ;  /* 0x8000000708067290 */ /* 0x000fc8000fffe03f */
[----:B------:R-:W-:-:S04]  /*2790*/  ULEA.HI UR6, UR6, UR7, URZ, 0x1f ;  /* 0x0000000706067291 */ /* 0x000fc8000f8ff83f */
[----:B------:R-:W-:-:S04]  /*27a0*/  USHF.R.U32.HI UR6, URZ, 0x5, UR6 ;  /* 0x000000053f067899 */ /* 0x000fc80008011606 */
[----:B------:R-:W-:-:S04]  /*27b0*/  UIMAD UR6, UR6, -0x2d, UR8 ;  /* 0xffffffd3060678a4 */ /* 0x000fc8000f8e0208 */
[----:B------:R-:W-:-:S04]  /*27c0*/  ULEA UR6, UR6, UR15, 0x3 ;  /* 0x0000000f06067291 */ /* 0x000fc8000f8e183f */
[----:B------:R-:W-:-:S06]  /*27d0*/  UIADD3 UR6, UR6, 0x168, URZ ;  /* 0x0000016806067890 */ /* 0x000fcc000fffe03f */
[----:B------:R-:W-:-:S05]  /*27e0*/  IMAD.U32 R24, RZ, RZ, UR6 ;  /* 0x00000006ff187e24 */ /* 0x000fca000f8e00ff */
[----:B0-----:R-:W-:-:S04]  /*27f0*/  PRMT R7, R11, 0x654, R24 ;  /* 0x000006540b077816 */ /* 0x001fc80000000018 */
[----:B------:R1:W-:Y:S03]  /*2800*/  SYNCS.ARRIVE.TRANS64.RED.A1T0 RZ, [R7+URZ], RZ ;  /* 0x000000ff07ff79a7 */ /* 0x0003e6000810043f */
.L_x_40:
[----:B------:R-:W-:Y:S05]  /*2810*/  BSYNC B0 ;  /* 0x0000000000007941 */ /* 0x000fea0003800000 */
.L_x_39:
[----:B------:R-:W-:Y:S05]  /*2820*/  @P1 BRA `(.L_x_37) ;  /* 0x0000000000041947 */ /* 0x000fea0003800000 */
[----:B------:R-:W-:Y:S01]  /*2830*/  BPT.TRAP 0x1 ;  /* 0x000000040000795c */ /* 0x000fe20000300000 */
.L_x_37:
[----:B01----:R-:W-:Y:S01]  /*2840*/  SHF.L.U32 R7, R45, 0x1f, RZ ;  /* 0x0000001f2d077819 */ /* 0x003fe200000006ff */
[----:B------:R-:W-:Y:S01]  /*2850*/  UISETP.GE.U32.AND UP1, UPT, UR24, 0x2d, UPT ;  /* 0x0000002d1800788c */ /* 0x000fe2000bf26070 */
[----:B------:R-:W-:Y:S01]  /*2860*/  IMAD.SHL.U32 R30, R6, 0x40, RZ ;  /* 0x00000040061e7824 */ /* 0x000fe200078e00ff */
[----:B------:R-:W-:Y:S01]  /*2870*/  UIADD3 UR8, UR5, UR24, URZ ;  /* 0x0000001805087290 */ /* 0x000fe2000fffe03f */
[----:B------:R-:W0:Y:S03]  /*2880*/  SYNCS.PHASECHK.TRANS64.TRYWAIT P0, [UR17+0x8], R7 ;  /* 0x00000807ff0075a7 */ /* 0x000e260008000151 */
[----:B------:R-:W-:-:S04]  /*2890*/  UISETP.GT.U32.AND UP0, UPT, UR8, 0x2c, UPT ;  /* 0x0000002c0800788c */ /* 0x000fc8000bf04070 */
[----:B------:R-:W-:Y:S02]  /*28a0*/  UISETP.LT.U32.AND UP0, UPT, UR24, 0x2d, UP0 ;  /* 0x0000002d1800788c */ /* 0x000fe40008701070 */
[----:B------:R-:W-:Y:S02]  /*28b0*/  @UP1 UIMAD.WIDE.U32 UR6, UR8, 0x6c16c16d, URZ ;  /* 0x6c16c16d080618a5 */ /* 0x000fe4000f8e003f */
[----:B------:R-:W-:Y:S02]  /*28c0*/  USEL UR6, URZ, 0x1, !UP0 ;  /* 0x000000013f067887 */ /* 0x000fe4000c000000 */
[----:B------:R-:W-:Y:S02]  /*28d0*/  @UP1 UIADD3 UR5, UR8, -UR7, URZ ;  /* 0x8000000708051290 */ /* 0x000fe4000fffe03f */
[----:B------:R-:W-:Y:S02]  /*28e0*/  ULOP3.LUT UR4, UR4, UR6, URZ, 0x3c, !UPT ;  /* 0x0000000604047292 */ /* 0x000fe4000f8e3c3f */
[----:B------:R-:W-:-:S04]  /*28f0*/  @UP1 ULEA.HI UR5, UR5, UR7, URZ, 0x1f ;  /* 0x0000000705051291 */ /* 0x000fc8000f8ff83f */
[----:B------:R-:W-:-:S04]  /*2900*/  @UP1 USHF.R.U32.HI UR5, URZ, 0x5, UR5 ;  /* 0x000000053f051899 */ /* 0x000fc80008011605 */
[----:B------:R-:W-:Y:S01]  /*2910*/  @UP1 ULOP3.LUT UR4, UR4, 0x1, UR5, 0x78, !UPT ;  /* 0x0000000104041892 */ /* 0x000fe2000f8e7805 */
[----:B0-----:R-:W-:Y:S11]  /*2920*/  @!P0 BRA `(.L_x_41) ;  /* 0x0000003800c88947 */ /* 0x001ff60003800000 */
.L_x_128:
[----:B------:R-:W-:Y:S01]  /*2930*/  ULDC UR5, c[0x0][0x284] ;  /* 0x0000a10000057ab9 */ /* 0x000fe20000000800 */
[----:B------:R-:W-:Y:S01]  /*2940*/  IMAD.SHL.U32 R31, R5, 0x10, RZ ;  /* 0x00000010051f7824 */ /* 0x000fe200078e00ff */
[----:B------:R-:W-:Y:S01]  /*2950*/  ISETP.GE.AND P0, PT, R30, UR5, PT ;  /* 0x000000051e007c0c */ /* 0x000fe2000bf06270 */
[----:B------:R-:W-:-:S03]  /*2960*/  ULDC UR5, c[0x0][0x288] ;  /* 0x0000a20000057ab9 */ /* 0x000fc60000000800 */
[----:B------:R-:W-:-:S13]  /*2970*/  ISETP.GE.OR P0, PT, R31, UR5, P0 ;  /* 0x000000051f007c0c */ /* 0x000fda0008706670 */
[----:B------:R-:W-:Y:S05]  /*2980*/  @P0 BRA `(.L_x_42) ;  /* 0x0000000800ec0947 */ /* 0x000fea0003800000 */
[----:B------:R-:W-:Y:S01]  /*2990*/  SHF.R.S32.HI R43, RZ, 0x1f, R4 ;  /* 0x0000001fff2b7819 */ /* 0x000fe20000011404 */
[----:B------:R-:W1:Y:S01]  /*29a0*/  LDC.64 R40, c[0x0][0x5c0] ;  /* 0x00017000ff287b82 */ /* 0x000e620000000a00 */
[----:B------:R-:W-:Y:S01]  /*29b0*/  ULDC.64 UR6, c[0x0][0x5d0] ;  /* 0x0001740000067ab9 */ /* 0x000fe20000000a00 */
[----:B------:R-:W-:Y:S01]  /*29c0*/  IMAD.WIDE R26, R6, 0x40, R14 ;  /* 0x00000040061a7825 */ /* 0x000fe200078e020e */
[----:B------:R-:W-:Y:S01]  /*29d0*/  SHF.R.S32.HI R42, RZ, 0x1f, R31 ;  /* 0x0000001fff2a7819 */ /* 0x000fe2000001141f */
[----:B------:R-:W-:Y:S02]  /*29e0*/  BSSY B0, `(.L_x_42) ;  /* 0x00000b5000007945 */ /* 0x000fe40003800000 */
[----:B------:R-:W-:Y:S02]  /*29f0*/  IMAD R5, R43, UR6, RZ ;  /* 0x000000062b057c24 */ /* 0x000fe4000f8e02ff */
[----:B0-----:R-:W-:-:S04]  /*2a00*/  IMAD.WIDE.U32 R24, R4, UR6, R18 ;  /* 0x0000000604187c25 */ /* 0x001fc8000f8e0012 */
[----:B------:R-:W-:Y:S01]  /*2a10*/  IMAD R5, R4, UR7, R5 ;  /* 0x0000000704057c24 */ /* 0x000fe2000f8e0205 */
[----:B------:R-:W-:Y:S01]  /*2a20*/  IADD3 R6, P0, R31, R24, RZ ;  /* 0x000000181f067210 */ /* 0x000fe20007f1e0ff */
[----:B------:R-:W-:Y:S02]  /*2a30*/  ULDC.64 UR6, c[0x0][0x5c8] ;  /* 0x0001720000067ab9 */ /* 0x000fe40000000a00 */
[----:B------:R-:W-:Y:S01]  /*2a40*/  IMAD R29, R27, UR6, RZ ;  /* 0x000000061b1d7c24 */ /* 0x000fe2000f8e02ff */
[----:B------:R-:W-:Y:S02]  /*2a50*/  IADD3.X R7, R42, R25, R5, P0, !PT ;  /* 0x000000192a077210 */ /* 0x000fe400007fe405 */
[----:B---3-5:R-:W-:Y:S01]  /*2a60*/  FSETP.NEU.AND P0, PT, R17, RZ, PT ;  /* 0x000000ff1100720b */ /* 0x028fe20003f0d000 */
[C---:B------:R-:W-:Y:S02]  /*2a70*/  IMAD R29, R26.reuse, UR7, R29 ;  /* 0x000000071a1d7c24 */ /* 0x040fe4000f8e021d */
[----:B------:R-:W-:-:S04]  /*2a80*/  IMAD.WIDE.U32 R6, R26, UR6, R6 ;  /* 0x000000061a067c25 */ /* 0x000fc8000f8e0006 */
[----:B------:R-:W-:Y:S01]  /*2a90*/  IMAD.IADD R24, R7, 0x1, R29 ;  /* 0x0000000107187824 */ /* 0x000fe200078e021d */
[C---:B-1----:R-:W-:Y:S02]  /*2aa0*/  IADD3 R28, P1, R6.reuse, R40, RZ ;  /* 0x00000028061c7210 */ /* 0x042fe40007f3e0ff */
[----:B------:R-:W-:Y:S01]  /*2ab0*/  IADD3 R6, P3, P4, R6, UR14, R40 ;  /* 0x0000000e06067c10 */ /* 0x000fe2000fc7e028 */
[----:B------:R-:W-:Y:S02]  /*2ac0*/  IMAD.IADD R40, R23, 0x1, -R30 ;  /* 0x0000000117287824 */ /* 0x000fe400078e0a1e */
[C-C-:B------:R-:W-:Y:S01]  /*2ad0*/  IMAD.X R29, R24.reuse, 0x1, R41.reuse, P1 ;  /* 0x00000001181d7824 */ /* 0x140fe200008e0629 */
[----:B------:R-:W-:Y:S01]  /*2ae0*/  IADD3.X R7, R24, UR12, R41, P3, P4 ;  /* 0x0000000c18077c10 */ /* 0x000fe20009fe8429 */
[----:B------:R-:W-:Y:S01]  /*2af0*/  IMAD.IADD R41, R20, 0x1, -R31 ;  /* 0x0000000114297824 */ /* 0x000fe200078e0a1f */
[----:B------:R-:W-:Y:S07]  /*2b00*/  @!P0 BRA `(.L_x_43) ;  /* 0x0000000800008947 */ /* 0x000fee0003800000 */
[----:B------:R-:W-:Y:S01]  /*2b10*/  ULDC.64 UR6, c[0x0][0x5b8] ;  /* 0x00016e0000067ab9 */ /* 0x000fe20000000a00 */
[----:B------:R-:W-:Y:S01]  /*2b20*/  ULDC.64 UR10, c[0x0][0x5a8] ;  /* 0x00016a00000a7ab9 */ /* 0x000fe20000000a00 */
[----:B------:R-:W-:Y:S01]  /*2b30*/  IMAD.WIDE.U32 R24, R4, UR6, R18 ;  /* 0x0000000604187c25 */ /* 0x000fe2000f8e0012 */
[----:B------:R-:W-:Y:S01]  /*2b40*/  BSSY B1, `(.L_x_44) ;  /* 0x0000010000017945 */ /* 0x000fe20003800000 */
[----:B------:R-:W-:Y:S02]  /*2b50*/  PRMT R30, RZ, 0x7610, R30 ;  /* 0x00007610ff1e7816 */ /* 0x000fe4000000001e */
[----:B------:R-:W-:Y:S01]  /*2b60*/  IMAD R5, R43, UR6, RZ ;  /* 0x000000062b057c24 */ /* 0x000fe2000f8e02ff */
[----:B------:R-:W-:-:S03]  /*2b70*/  IADD3 R24, P0, R31, R24, RZ ;  /* 0x000000181f187210 */ /* 0x000fc60007f1e0ff */
[----:B------:R-:W-:Y:S01]  /*2b80*/  IMAD R5, R4, UR7, R5 ;  /* 0x0000000704057c24 */ /* 0x000fe2000f8e0205 */
[----:B------:R-:W-:Y:S02]  /*2b90*/  ULDC.64 UR6, c[0x0][0x5b0] ;  /* 0x00016c0000067ab9 */ /* 0x000fe40000000a00 */
[----:B------:R-:W-:Y:S02]  /*2ba0*/  IMAD R31, R27, UR6, RZ ;  /* 0x000000061b1f7c24 */ /* 0x000fe4000f8e02ff */
[----:B------:R-:W-:Y:S02]  /*2bb0*/  IADD3.X R25, R42, R25, R5, P0, !PT ;  /* 0x000000192a197210 */ /* 0x000fe400007fe405 */
[----:B------:R-:W-:Y:S01]  /*2bc0*/  ISETP.GE.AND P0, PT, R40, 0x1, PT ;  /* 0x000000012800780c */ /* 0x000fe20003f06270 */
[C---:B------:R-:W-:Y:S02]  /*2bd0*/  IMAD R31, R26.reuse, UR7, R31 ;  /* 0x000000071a1f7c24 */ /* 0x040fe4000f8e021f */
[----:B------:R-:W-:Y:S01]  /*2be0*/  IMAD.WIDE.U32 R4, R26, UR6, R24 ;  /* 0x000000061a047c25 */ /* 0x000fe2000f8e0018 */
[----:B------:R-:W-:-:S02]  /*2bf0*/  ISETP.LT.OR P4, PT, R41, 0x1, !P0 ;  /* 0x000000012900780c */ /* 0x000fc40004781670 */
[----:B------:R-:W-:-:S04]  /*2c00*/  IADD3 R4, P1, R4, UR10, RZ ;  /* 0x0000000a04047c10 */ /* 0x000fc8000ff3e0ff */
[----:B------:R-:W-:-:S07]  /*2c10*/  IADD3.X R5, R5, UR11, R31, P1, !PT ;  /* 0x0000000b05057c10 */ /* 0x000fce0008ffe41f */
[----:B------:R-:W-:Y:S05]  /*2c20*/  @P4 BRA `(.L_x_45) ;  /* 0x0000000000044947 */ /* 0x000fea0003800000 */
[----:B------:R0:W5:Y:S02]  /*2c30*/  LDG.E.U8 R30, desc[UR22][R4.64] ;  /* 0x00000016041e7981 */ /* 0x000164000c1e1100 */
.L_x_45:
[----:B------:R-:W-:Y:S05]  /*2c40*/  BSYNC B1 ;  /* 0x0000000000017941 */ /* 0x000fea0003800000 */
.L_x_44:
[----:B-----5:R-:W-:Y:S01]  /*2c50*/  LOP3.LUT R30, R30, 0xff, RZ, 0xc0, !PT ;  /* 0x000000ff1e1e7812 */ /* 0x020fe200078ec0ff */
[----:B------:R-:W-:Y:S01]  /*2c60*/  BSSY B1, `(.L_x_46) ;  /* 0x000000b000017945 */ /* 0x000fe20003800000 */
[----:B------:R-:W-:Y:S02]  /*2c70*/  ISETP.LT.OR P3, PT, R41, 0x2, !P0 ;  /* 0x000000022900780c */ /* 0x000fe40004761670 */
[----:B------:R-:W-:-:S05]  /*2c80*/  F2FP.F16.E4M3.UNPACK_B R30, R30 ;  /* 0x0000001eff1e723e */ /* 0x000fca00020006ff */
[----:B------:R-:W-:-:S05]  /*2c90*/  HADD2.F32 R30, -RZ, R30.H0_H0 ;  /* 0x2000001eff1e7230 */ /* 0x000fca0000004100 */
[----:B------:R-:W-:-:S04]  /*2ca0*/  FMUL R30, R30, R17 ;  /* 0x000000111e1e7220 */ /* 0x000fc80000400000 */
[----:B------:R-:W-:-:S05]  /*2cb0*/  FFMA R30, R39, R16, R30 ;  /* 0x00000010271e7223 */ /* 0x000fca000000001e */
[----:B------:R-:W-:Y:S02]  /*2cc0*/  F2FP.SATFINITE.E4M3.F32.PACK_AB_MERGE_C R31, RZ, R30, RZ ;  /* 0x0000001eff1f723e */ /* 0x000fe400048070ff */
[----:B------:R-:W-:-:S03]  /*2cd0*/  PRMT R30, RZ, 0x7610, R30 ;  /* 0x00007610ff1e7816 */ /* 0x000fc6000000001e */
[----:B------:R1:W-:Y:S01]  /*2ce0*/  @!P4 STG.E.U8 desc[UR22][R28.64], R31 ;  /* 0x0000001f1c00c986 */ /* 0x0003e2000c101116 */
[----:B------:R-:W-:Y:S05]  /*2cf0*/  @P3 BRA `(.L_x_47) ;  /* 0x0000000000043947 */ /* 0x000fea0003800000 */
[----:B------:R2:W5:Y:S02]  /*2d00*/  LDG.E.U8 R30, desc[UR22][R4.64+0x1] ;  /* 0x00000116041e7981 */ /* 0x000564000c1e1100 */
.L_x_47:
[----:B------:R-:W-:Y:S05]  /*2d10*/  BSYNC B1 ;  /* 0x0000000000017941 */ /* 0x000fea0003800000 */
.L_x_46:
[----:B-----5:R-:W-:Y:S01]  /*2d20*/  LOP3.LUT R30, R30, 0xff, RZ, 0xc0, !PT ;  /* 0x000000ff1e1e7812 */ /* 0x020fe200078ec0ff */
[----:B------:R-:W-:Y:S01]  /*2d30*/  BSSY B1, `(.L_x_48) ;  /* 0x0000013000017945 */ /* 0x000fe20003800000 */
[----:B-1----:R-:W-:Y:S02]  /*2d40*/  IADD3 R31, P1, R26, 0x8, RZ ;  /* 0x000000081a1f7810 */ /* 0x002fe40007f3e0ff */
[----:B------:R-:W-:-:S03]  /*2d50*/  F2FP.F16.E4M3.UNPACK_B R30, R30 ;  /* 0x0000001eff1e723e */ /* 0x000fc600020006ff */
[----:B------:R-:W-:Y:S01]  /*2d60*/  IMAD.X R26, RZ, RZ, R27, P1 ;  /* 0x000000ffff1a7224 */ /* 0x000fe200008e061b */
[----:B------:R-:W-:Y:S01]  /*2d70*/  ISETP.GE.AND P1, PT, R40, 0x9, PT ;  /* 0x000000092800780c */ /* 0x000fe20003f26270 */
[----:B------:R-:W-:Y:S02]  /*2d80*/  HADD2.F32 R30, -RZ, R30.H0_H0 ;  /* 0x2000001eff1e7230 */ /* 0x000fe40000004100 */
[----:B------:R-:W-:Y:S01]  /*2d90*/  IMAD R26, R26, UR6, RZ ;  /* 0x000000061a1a7c24 */ /* 0x000fe2000f8e02ff */
[----:B------:R-:W-:Y:S01]  /*2da0*/  ISETP.LT.OR P5, PT, R41, 0x1, !P1 ;  /* 0x000000012900780c */ /* 0x000fe20004fa1670 */
[----:B------:R-:W-:-:S04]  /*2db0*/  IMAD.WIDE.U32 R24, R31, UR6, R24 ;  /* 0x000000061f187c25 */ /* 0x000fc8000f8e0018 */
[----:B------:R-:W-:Y:S01]  /*2dc0*/  FMUL R27, R30, R17 ;  /* 0x000000111e1b7220 */ /* 0x000fe20000400000 */
[----:B------:R-:W-:-:S03]  /*2dd0*/  IMAD R31, R31, UR7, R26 ;  /* 0x000000071f1f7c24 */ /* 0x000fc6000f8e021a */
[----:B------:R-:W-:Y:S01]  /*2de0*/  FFMA R27, R38, R16, R27 ;  /* 0x00000010261b7223 */ /* 0x000fe2000000001b */
[----:B------:R-:W-:Y:S02]  /*2df0*/  IADD3 R24, P4, R24, UR10, RZ ;  /* 0x0000000a18187c10 */ /* 0x000fe4000ff9e0ff */
[----:B------:R-:W-:Y:S02]  /*2e00*/  PRMT R26, RZ, 0x7610, R26 ;  /* 0x00007610ff1a7816 */ /* 0x000fe4000000001a */
[----:B------:R-:W-:Y:S02]  /*2e10*/  F2FP.SATFINITE.E4M3.F32.PACK_AB_MERGE_C R27, RZ, R27, RZ ;  /* 0x0000001bff1b723e */ /* 0x000fe400048070ff */
[----:B------:R-:W-:-:S03]  /*2e20*/  IADD3.X R25, R25, UR11, R31, P4, !PT ;  /* 0x0000000b19197c10 */ /* 0x000fc6000a7fe41f */
[----:B------:R1:W-:Y:S01]  /*2e30*/  @!P3 STG.E.U8 desc[UR22][R28.64+0x1], R27 ;  /* 0x0000011b1c00b986 */ /* 0x0003e2000c101116 */
[----:B------:R-:W-:Y:S05]  /*2e40*/  @P5 BRA `(.L_x_49) ;  /* 0x0000000000045947 */ /* 0x000fea0003800000 */
[----:B------:R3:W5:Y:S02]  /*2e50*/  LDG.E.U8 R26, desc[UR22][R24.64] ;  /* 0x00000016181a7981 */ /* 0x000764000c1e1100 */
.L_x_49:
[----:B------:R-:W-:Y:S05]  /*2e60*/  BSYNC B1 ;  /* 0x0000000000017941 */ /* 0x000fea0003800000 */
.L_x_48:
[----:B-----5:R-:W-:Y:S01]  /*2e70*/  LOP3.LUT R26, R26, 0xff, RZ, 0xc0, !PT ;  /* 0x000000ff1a1a7812 */ /* 0x020fe200078ec0ff */
[----:B------:R-:W-:Y:S01]  /*2e80*/  BSSY B1, `(.L_x_50) ;  /* 0x000000b000017945 */ /* 0x000fe20003800000 */
[----:B------:R-:W-:Y:S02]  /*2e90*/  ISETP.LT.OR P3, PT, R41, 0x2, !P1 ;  /* 0x000000022900780c */ /* 0x000fe40004f61670 */
[----:B------:R-:W-:-:S05]  /*2ea0*/  F2FP.F16.E4M3.UNPACK_B R26, R26 ;  /* 0x0000001aff1a723e */ /* 0x000fca00020006ff */
[----:B------:R-:W-:-:S05]  /*2eb0*/  HADD2.F32 R26, -RZ, R26.H0_H0 ;  /* 0x2000001aff1a7230 */ /* 0x000fca0000004100 */
[----:B------:R-:W-:-:S04]  /*2ec0*/  FMUL R26, R26, R17 ;  /* 0x000000111a1a7220 */ /* 0x000fc80000400000 */
[----:B------:R-:W-:-:S05]  /*2ed0*/  FFMA R26, R37, R16, R26 ;  /* 0x00000010251a7223 */ /* 0x000fca000000001a */
[----:B-1----:R-:W-:Y:S02]  /*2ee0*/  F2FP.SATFINITE.E4M3.F32.PACK_AB_MERGE_C R27, RZ, R26, RZ ;  /* 0x0000001aff1b723e */ /* 0x002fe400048070ff */
[----:B------:R-:W-:-:S03]  /*2ef0*/  PRMT R26, RZ, 0x7610, R26 ;  /* 0x00007610ff1a7816 */ /* 0x000fc6000000001a */
[----:B------:R1:W-:Y:S01]  /*2f00*/  @!P5 STG.E.U8 desc[UR22][R6.64], R27 ;  /* 0x0000001b0600d986 */ /* 0x0003e2000c101116 */
[----:B------:R-:W-:Y:S05]  /*2f10*/  @P3 BRA `(.L_x_51) ;  /* 0x0000000000043947 */ /* 0x000fea0003800000 */
[----:B------:R4:W5:Y:S02]  /*2f20*/  LDG.E.U8 R26, desc[UR22][R24.64+0x1] ;  /* 0x00000116181a7981 */ /* 0x000964000c1e1100 */
.L_x_51:
[----:B------:R-:W-:Y:S05]  /*2f30*/  BSYNC B1 ;  /* 0x0000000000017941 */ /* 0x000fea0003800000 */
.L_x_50:
[----:B-----5:R-:W-:Y:S01]  /*2f40*/  LOP3.LUT R26, R26, 0xff, RZ, 0xc0, !PT ;  /* 0x000000ff1a1a7812 */ /* 0x020fe200078ec0ff */
[----:B------:R-:W-:Y:S01]  /*2f50*/  BSSY B1, `(.L_x_52) ;  /* 0x000000b000017945 */ /* 0x000fe20003800000 */
[----:B------:R-:W-:Y:S02]  /*2f60*/  ISETP.LT.OR P4, PT, R41, 0x9, !P0 ;  /* 0x000000092900780c */ /* 0x000fe40004781670 */
[----:B------:R-:W-:-:S05]  /*2f70*/  F2FP.F16.E4M3.UNPACK_B R26, R26 ;  /* 0x0000001aff1a723e */ /* 0x000fca00020006ff */
[----:B------:R-:W-:-:S05]  /*2f80*/  HADD2.F32 R26, -RZ, R26.H0_H0 ;  /* 0x2000001aff1a7230 */ /* 0x000fca0000004100 */
[----:B-1----:R-:W-:Y:S01]  /*2f90*/  FMUL R27, R26, R17 ;  /* 0x000000111a1b7220 */ /* 0x002fe20000400000 */
[----:B------:R-:W-:-:S03]  /*2fa0*/  PRMT R26, RZ, 0x7610, R26 ;  /* 0x00007610ff1a7816 */ /* 0x000fc6000000001a */
[----:B------:R-:W-:-:S05]  /*2fb0*/  FFMA R27, R36, R16, R27 ;  /* 0x00000010241b7223 */ /* 0x000fca000000001b */
[----:B------:R-:W-:-:S05]  /*2fc0*/  F2FP.SATFINITE.E4M3.F32.PACK_AB_MERGE_C R27, RZ, R27, RZ ;  /* 0x0000001bff1b723e */ /* 0x000fca00048070ff */
[----:B------:R1:W-:Y:S01]  /*2fd0*/  @!P3 STG.E.U8 desc[UR22][R6.64+0x1], R27 ;  /* 0x0000011b0600b986 */ /* 0x0003e2000c101116 */
[----:B------:R-:W-:Y:S05]  /*2fe0*/  @P4 BRA `(.L_x_53) ;  /* 0x0000000000044947 */ /* 0x000fea0003800000 */
[----:B------:R0:W5:Y:S02]  /*2ff0*/  LDG.E.U8 R26, desc[UR22][R4.64+0x8] ;  /* 0x00000816041a7981 */ /* 0x000164000c1e1100 */
.L_x_53:
[----:B------:R-:W-:Y:S05]  /*3000*/  BSYNC B1 ;  /* 0x0000000000017941 */ /* 0x000fea0003800000 */
.L_x_52:
        /* <DEDUP_REMOVED lines=12> */
.L_x_55:
[----:B------:R-:W-:Y:S05]  /*30d0*/  BSYNC B1 ;  /* 0x0000000000017941 */ /* 0x000fea0003800000 */
.L_x_54:
[----:B-----5:R-:W-:Y:S01]  /*30e0*/  LOP3.LUT R26, R26, 0xff, RZ, 0xc0, !PT ;  /* 0x000000ff1a1a7812 */ /* 0x020fe200078ec0ff */
[----:B------:R-:W-:Y:S01]  /*30f0*/  BSSY B1, `(.L_x_56) ;  /* 0x000000b000017945 */ /* 0x000fe20003800000 */
[----:B------:R-:W-:Y:S02]  /*3100*/  ISETP.LT.OR P3, PT, R41, 0x9, !P1 ;  /* 0x000000092900780c */ /* 0x000fe40004f61670 */
[----:B------:R-:W-:Y:S02]  /*3110*/  F2FP.F16.E4M3.UNPACK_B R26, R26 ;  /* 0x0000001aff1a723e */ /* 0x000fe400020006ff */
[----:B0-2---:R-:W-:-:S03]  /*3120*/  PRMT R4, RZ, 0x7610, R4 ;  /* 0x00007610ff047816 */ /* 0x005fc60000000004 */
[----:B------:R-:W-:-:S05]  /*3130*/  HADD2.F32 R26, -RZ, R26.H0_H0 ;  /* 0x2000001aff1a7230 */ /* 0x000fca0000004100 */
[----:B------:R-:W-:-:S04]  /*3140*/  FMUL R5, R26, R17 ;  /* 0x000000111a057220 */ /* 0x000fc80000400000 */
[----:B------:R-:W-:-:S05]  /*3150*/  FFMA R5, R34, R16, R5 ;  /* 0x0000001022057223 */ /* 0x000fca0000000005 */
[----:B------:R-:W-:-:S05]  /*3160*/  F2FP.SATFINITE.E4M3.F32.PACK_AB_MERGE_C R5, RZ, R5, RZ ;  /* 0x00000005ff05723e */ /* 0x000fca00048070ff */
[----:B------:R0:W-:Y:S01]  /*3170*/  @!P0 STG.E.U8 desc[UR22][R28.64+0x9], R5 ;  /* 0x000009051c008986 */ /* 0x0001e2000c101116 */
[----:B------:R-:W-:Y:S05]  /*3180*/  @P3 BRA `(.L_x_57) ;  /* 0x0000000000043947 */ /* 0x000fea0003800000 */
[----:B------:R2:W5:Y:S02]  /*3190*/  LDG.E.U8 R4, desc[UR22][R24.64+0x8] ;  /* 0x0000081618047981 */ /* 0x000564000c1e1100 */
.L_x_57:
[----:B------:R-:W-:Y:S05]  /*31a0*/  BSYNC B1 ;  /* 0x0000000000017941 */ /* 0x000fea0003800000 */
.L_x_56:
[----:B-----5:R-:W-:Y:S01]  /*31b0*/  LOP3.LUT R4, R4, 0xff, RZ, 0xc0, !PT ;  /* 0x000000ff04047812 */ /* 0x020fe200078ec0ff */
[----:B------:R-:W-:Y:S01]  /*31c0*/  BSSY B1, `(.L_x_58) ;  /* 0x000000b000017945 */ /* 0x000fe20003800000 */
[----:B------:R-:W-:Y:S02]  /*31d0*/  ISETP.LT.OR P1, PT, R41, 0xa, !P1 ;  /* 0x0000000a2900780c */ /* 0x000fe40004f21670 */
[----:B------:R-:W-:-:S05]  /*31e0*/  F2FP.F16.E4M3.UNPACK_B R4, R4 ;  /* 0x00000004ff04723e */ /* 0x000fca00020006ff */
[----:B------:R-:W-:-:S05]  /*31f0*/  HADD2.F32 R4, -RZ, R4.H0_H0 ;  /* 0x20000004ff047230 */ /* 0x000fca0000004100 */
[----:B------:R-:W-:-:S04]  /*3200*/  FMUL R4, R4, R17 ;  /* 0x0000001104047220 */ /* 0x000fc80000400000 */
[----:B------:R-:W-:-:S05]  /*3210*/  FFMA R4, R33, R16, R4 ;  /* 0x0000001021047223 */ /* 0x000fca0000000004 */
[----:B0-----:R-:W-:Y:S02]  /*3220*/  F2FP.SATFINITE.E4M3.F32.PACK_AB_MERGE_C R5, RZ, R4, RZ ;  /* 0x00000004ff05723e */ /* 0x001fe400048070ff */
[----:B------:R-:W-:-:S03]  /*3230*/  PRMT R4, RZ, 0x7610, R4 ;  /* 0x00007610ff047816 */ /* 0x000fc60000000004 */
[----:B------:R0:W-:Y:S01]  /*3240*/  @!P3 STG.E.U8 desc[UR22][R6.64+0x8], R5 ;  /* 0x000008050600b986 */ /* 0x0001e2000c101116 */
[----:B------:R-:W-:Y:S05]  /*3250*/  @P1 BRA `(.L_x_59) ;  /* 0x0000000000041947 */ /* 0x000fea0003800000 */
[----:B------:R0:W5:Y:S02]  /*3260*/  LDG.E.U8 R4, desc[UR22][R24.64+0x9] ;  /* 0x0000091618047981 */ /* 0x000164000c1e1100 */
.L_x_59:
[----:B------:R-:W-:Y:S05]  /*3270*/  BSYNC B1 ;  /* 0x0000000000017941 */ /* 0x000fea0003800000 */
.L_x_58:
[----:B------:R-:W-:Y:S05]  /*3280*/  @P1 BRA `(.L_x_60) ;  /* 0x0000000000a81947 */ /* 0x000fea0003800000 */
[----:B-----5:R-:W-:-:S04]  /*3290*/  LOP3.LUT R4, R4, 0xff, RZ, 0xc0, !PT ;  /* 0x000000ff04047812 */ /* 0x020fc800078ec0ff */
[----:B------:R-:W-:-:S05]  /*32a0*/  F2FP.F16.E4M3.UNPACK_B R4, R4 ;  /* 0x00000004ff04723e */ /* 0x000fca00020006ff */
[----:B------:R-:W-:-:S05]  /*32b0*/  HADD2.F32 R4, -RZ, R4.H0_H0 ;  /* 0x20000004ff047230 */ /* 0x000fca0000004100 */
[----:B0-----:R-:W-:-:S04]  /*32c0*/  FMUL R5, R4, R17 ;  /* 0x0000001104057220 */ /* 0x001fc80000400000 */
[----:B------:R-:W-:-:S05]  /*32d0*/  FFMA R5, R32, R16, R5 ;  /* 0x0000001020057223 */ /* 0x000fca0000000005 */
[----:B------:R-:W-:-:S05]  /*32e0*/  F2FP.SATFINITE.E4M3.F32.PACK_AB_MERGE_C R5, RZ, R5, RZ ;  /* 0x00000005ff05723e */ /* 0x000fca00048070ff */
[----:B------:R0:W-:Y:S01]  /*32f0*/  STG.E.U8 desc[UR22][R6.64+0x9], R5 ;  /* 0x0000090506007986 */ /* 0x0001e2000c101116 */
[----:B------:R-:W-:Y:S05]  /*3300*/  BRA `(.L_x_60) ;  /* 0x0000000000887947 */ /* 0x000fea0003800000 */
.L_x_43:
[----:B------:R-:W-:Y:S01]  /*3310*/  ISETP.GE.AND P1, PT, R40, 0x1, PT ;  /* 0x000000012800780c */ /* 0x000fe20003f26270 */
[-C--:B------:R-:W-:Y:S01]  /*3320*/  FMUL R39, R39, R16.reuse ;  /* 0x0000001027277220 */ /* 0x080fe20000400000 */
[-C--:B------:R-:W-:Y:S01]  /*3330*/  FMUL R38, R38, R16.reuse ;  /* 0x0000001026267220 */ /* 0x080fe20000400000 */
[----:B------:R-:W-:Y:S01]  /*3340*/  ISETP.GE.AND P0, PT, R40, 0x9, PT ;  /* 0x000000092800780c */ /* 0x000fe20003f06270 */
[-C--:B------:R-:W-:Y:S01]  /*3350*/  FMUL R37, R37, R16.reuse ;  /* 0x0000001025257220 */ /* 0x080fe20000400000 */
[C---:B------:R-:W-:Y:S01]  /*3360*/  ISETP.LT.OR P4, PT, R41.reuse, 0x1, !P1 ;  /* 0x000000012900780c */ /* 0x040fe20004f81670 */
[-C--:B------:R-:W-:Y:S01]  /*3370*/  FMUL R36, R36, R16.reuse ;  /* 0x0000001024247220 */ /* 0x080fe20000400000 */
[----:B------:R-:W-:Y:S01]  /*3380*/  ISETP.LT.OR P5, PT, R41, 0x2, !P1 ;  /* 0x000000022900780c */ /* 0x000fe20004fa1670 */
[-C--:B------:R-:W-:Y:S01]  /*3390*/  FMUL R35, R35, R16.reuse ;  /* 0x0000001023237220 */ /* 0x080fe20000400000 */
[----:B------:R-:W-:Y:S01]  /*33a0*/  F2FP.SATFINITE.E4M3.F32.PACK_AB_MERGE_C R39, RZ, R39, RZ ;  /* 0x00000027ff27723e */ /* 0x000fe200048070ff */
[----:B------:R-:W-:Y:S01]  /*33b0*/  FMUL R34, R34, R16 ;  /* 0x0000001022227220 */ /* 0x000fe20000400000 */
[----:B------:R-:W-:Y:S01]  /*33c0*/  F2FP.SATFINITE.E4M3.F32.PACK_AB_MERGE_C R5, RZ, R38, RZ ;  /* 0x00000026ff05723e */ /* 0x000fe200048070ff */
[-C--:B------:R-:W-:Y:S01]  /*33d0*/  FMUL R33, R33, R16.reuse ;  /* 0x0000001021217220 */ /* 0x080fe20000400000 */
[C---:B------:R-:W-:Y:S01]  /*33e0*/  ISETP.LT.OR P3, PT, R41.reuse, 0x1, !P0 ;  /* 0x000000012900780c */ /* 0x040fe20004761670 */
[----:B------:R-:W-:Y:S01]  /*33f0*/  FMUL R32, R32, R16 ;  /* 0x0000001020207220 */ /* 0x000fe20000400000 */
[----:B------:R-:W-:-:S02]  /*3400*/  ISETP.LT.OR P6, PT, R41, 0x9, !P0 ;  /* 0x000000092900780c */ /* 0x000fc400047c1670 */
[----:B------:R-:W-:Y:S01]  /*3410*/  F2FP.SATFINITE.E4M3.F32.PACK_AB_MERGE_C R37, RZ, R37, RZ ;  /* 0x00000025ff25723e */ /* 0x000fe200048070ff */
[----:B------:R-:W-:Y:S01]  /*3420*/  @!P4 STG.E.U8 desc[UR22][R28.64], R39 ;  /* 0x000000271c00c986 */ /* 0x000fe2000c101116 */
[C---:B------:R-:W-:Y:S02]  /*3430*/  ISETP.LT.OR P4, PT, R41.reuse, 0x9, !P1 ;  /* 0x000000092900780c */ /* 0x040fe40004f81670 */
[C---:B------:R-:W-:Y:S01]  /*3440*/  ISETP.LT.OR P1, PT, R41.reuse, 0xa, !P1 ;  /* 0x0000000a2900780c */ /* 0x040fe20004f21670 */
[----:B------:R0:W-:Y:S01]  /*3450*/  @!P5 STG.E.U8 desc[UR22][R28.64+0x1], R5 ;  /* 0x000001051c00d986 */ /* 0x0001e2000c101116 */
[C---:B------:R-:W-:Y:S02]  /*3460*/  ISETP.LT.OR P5, PT, R41.reuse, 0x2, !P0 ;  /* 0x000000022900780c */ /* 0x040fe400047a1670 */
[----:B------:R-:W-:Y:S01]  /*3470*/  ISETP.LT.OR P0, PT, R41, 0xa, !P0 ;  /* 0x0000000a2900780c */ /* 0x000fe20004701670 */
[----:B------:R1:W-:Y:S01]  /*3480*/  @!P3 STG.E.U8 desc[UR22][R6.64], R37 ;  /* 0x000000250600b986 */ /* 0x0003e2000c101116 */
[----:B------:R-:W-:-:S02]  /*3490*/  F2FP.SATFINITE.E4M3.F32.PACK_AB_MERGE_C R35, RZ, R35, RZ ;  /* 0x00000023ff23723e */ /* 0x000fc400048070ff */
[----:B------:R-:W-:Y:S02]  /*34a0*/  F2FP.SATFINITE.E4M3.F32.PACK_AB_MERGE_C R25, RZ, R34, RZ ;  /* 0x00000022ff19723e */ /* 0x000fe400048070ff */
[----:B------:R-:W-:Y:S02]  /*34b0*/  F2FP.SATFINITE.E4M3.F32.PACK_AB_MERGE_C R33, RZ, R33, RZ ;  /* 0x00000021ff21723e */ /* 0x000fe400048070ff */
[----:B------:R-:W-:Y:S02]  /*34c0*/  F2FP.SATFINITE.E4M3.F32.PACK_AB_MERGE_C R27, RZ, R32, RZ ;  /* 0x00000020ff1b723e */ /* 0x000fe400048070ff */
[----:B0-----:R-:W-:-:S05]  /*34d0*/  F2FP.SATFINITE.E4M3.F32.PACK_AB_MERGE_C R5, RZ, R36, RZ ;  /* 0x00000024ff05723e */ /* 0x001fca00048070ff */
[----:B------:R1:W-:Y:S04]  /*34e0*/  @!P5 STG.E.U8 desc[UR22][R6.64+0x1], R5 ;  /* 0x000001050600d986 */ /* 0x0003e8000c101116 */
[----:B------:R1:W-:Y:S04]  /*34f0*/  @!P4 STG.E.U8 desc[UR22][R28.64+0x8], R35 ;  /* 0x000008231c00c986 */ /* 0x0003e8000c101116 */
[----:B------:R1:W-:Y:S04]  /*3500*/  @!P1 STG.E.U8 desc[UR22][R28.64+0x9], R25 ;  /* 0x000009191c009986 */ /* 0x0003e8000c101116 */
[----:B------:R1:W-:Y:S04]  /*3510*/  @!P6 STG.E.U8 desc[UR22][R6.64+0x8], R33 ;  /* 0x000008210600e986 */ /* 0x0003e8000c101116 */
[----:B------:R1:W-:Y:S02]  /*3520*/  @!P0 STG.E.U8 desc[UR22][R6.64+0x9], R27 ;  /* 0x0000091b06008986 */ /* 0x0003e4000c101116 */
.L_x_60:
[----:B------:R-:W-:Y:S05]  /*3530*/  BSYNC B0 ;  /* 0x0000000000007941 */ /* 0x000fea0003800000 */
.L_x_42:
[----:B------:R-:W-:Y:S01]  /*3540*/  LEA R0, P0, R2, R0, 0x1 ;  /* 0x0000000002007211 */ /* 0x000fe200078008ff */
[----:B------:R-:W-:Y:S01]  /*3550*/  ULDC.64 UR6, c[0x0][0x650] ;  /* 0x0001940000067ab9 */ /* 0x000fe20000000a00 */
[----:B-----5:R-:W-:Y:S01]  /*3560*/  IMAD.U32 R4, RZ, RZ, UR18 ;  /* 0x00000012ff047e24 */ /* 0x020fe2000f8e00ff */
[----:B01----:R-:W-:Y:S01]  /*3570*/  PRMT R7, RZ, 0x7610, R7 ;  /* 0x00007610ff077816 */ /* 0x003fe20000000007 */
[----:B------:R-:W-:Y:S02]  /*3580*/  IMAD.MOV.U32 R6, RZ, RZ, -0x1 ;  /* 0xffffffffff067424 */ /* 0x000fe400078e00ff */
[----:B------:R-:W-:Y:S01]  /*3590*/  IMAD.X R9, R10, 0x1, R9, P0 ;  /* 0x000000010a097824 */ /* 0x000fe200000e0609 */
[----:B------:R-:W-:Y:S01]  /*35a0*/  ISETP.GE.U32.AND P0, PT, R0, UR6, PT ;  /* 0x0000000600007c0c */ /* 0x000fe2000bf06070 */
[----:B------:R0:W-:Y:S01]  /*35b0*/  SYNCS.ARRIVE.TRANS64.A1T0 RZ, [R4+UR25], RZ ;  /* 0x000000ff04ff79a7 */ /* 0x0001e20008100019 */
[----:B------:R-:W-:Y:S02]  /*35c0*/  IMAD.MOV.U32 R5, RZ, RZ, -0x1 ;  /* 0xffffffffff057424 */ /* 0x000fe400078e00ff */
[----:B------:R-:W-:Y:S01]  /*35d0*/  ISETP.GE.U32.AND.EX P0, PT, R9, UR7, PT, P0 ;  /* 0x0000000709007c0c */ /* 0x000fe2000bf06100 */
[----:B0-----:R-:W-:-:S12]  /*35e0*/  IMAD.MOV.U32 R4, RZ, RZ, -0x1 ;  /* 0xffffffffff047424 */ /* 0x001fd800078e00ff */
[----:B------:R-:W-:Y:S05]  /*35f0*/  @P0 BRA `(.L_x_61) ;  /* 0x0000000400500947 */ /* 0x000fea0003800000 */
[----:B------:R-:W0:Y:S01]  /*3600*/  LDC.64 R26, c[0x0][0x628] ;  /* 0x00018a00ff1a7b82 */ /* 0x000e220000000a00 */
[----:B------:R-:W1:Y:S01]  /*3610*/  S2R R34, SR_CTAID.X ;  /* 0x0000000000227919 */ /* 0x000e620000002500 */
[----:B--234-:R-:W-:Y:S02]  /*3620*/  IMAD.MOV.U32 R24, RZ, RZ, R0 ;  /* 0x000000ffff187224 */ /* 0x01cfe400078e0000 */
[----:B------:R-:W-:Y:S01]  /*3630*/  IMAD.MOV.U32 R25, RZ, RZ, R9 ;  /* 0x000000ffff197224 */ /* 0x000fe200078e0009 */
[----:B------:R-:W2:Y:S03]  /*3640*/  S2R R35, SR_CTAID.Y ;  /* 0x0000000000237919 */ /* 0x000ea60000002600 */
[----:B------:R-:W3:Y:S08]  /*3650*/  LDC R30, c[0x0][0x630] ;  /* 0x00018c00ff1e7b82 */ /* 0x000ef00000000800 */
[----:B------:R-:W4:Y:S01]  /*3660*/  LDC.64 R32, c[0x0][0x620] ;  /* 0x00018800ff207b82 */ /* 0x000f220000000a00 */
[----:B0-----:R-:W-:-:S04]  /*3670*/  ISETP.NE.U32.AND P0, PT, R26, RZ, PT ;  /* 0x000000ff1a00720c */ /* 0x001fc80003f05070 */
[----:B------:R-:W-:-:S13]  /*3680*/  ISETP.NE.AND.EX P0, PT, R27, RZ, PT, P0 ;  /* 0x000000ff1b00720c */ /* 0x000fda0003f05300 */
[----:B-1234-:R-:W-:Y:S05]  /*3690*/  @!P0 BRA `(.L_x_62) ;  /* 0x0000000000288947 */ /* 0x01efea0003800000 */
        /* <DEDUP_REMOVED lines=10> */
.L_x_62:
[-CC-:B------:R-:W-:Y:S01]  /*3740*/  SHF.R.U64 R28, R24, R30.reuse, R25.reuse ;  /* 0x0000001e181c7219 */ /* 0x180fe20000001219 */
[----:B------:R-:W0:Y:S01]  /*3750*/  LDC.64 R36, c[0x0][0x640] ;  /* 0x00019000ff247b82 */ /* 0x000e220000000a00 */
[----:B------:R-:W-:Y:S01]  /*3760*/  SHF.R.U32.HI R4, RZ, R30, R25 ;  /* 0x0000001eff047219 */ /* 0x000fe20000011619 */
[----:B------:R-:W-:Y:S01]  /*3770*/  ULDC UR5, c[0x0][0x150] ;  /* 0x0000540000057ab9 */ /* 0x000fe20000000800 */
[----:B------:R-:W-:Y:S02]  /*3780*/  IADD3 R7, P0, RZ, -R28, RZ ;  /* 0x8000001cff077210 */ /* 0x000fe40007f1e0ff */
[----:B------:R-:W-:-:S03]  /*3790*/  I2FP.F32.U32 R25, R34 ;  /* 0x0000002200197245 */ /* 0x000fc60000201000 */
[----:B------:R-:W1:Y:S01]  /*37a0*/  LDC R24, c[0x0][0x618] ;  /* 0x00018600ff187b82 */ /* 0x000e620000000800 */
[----:B------:R-:W-:Y:S02]  /*37b0*/  IMAD.X R5, RZ, RZ, ~R4, P0 ;  /* 0x000000ffff057224 */ /* 0x000fe400000e0e04 */
[----:B------:R-:W-:Y:S01]  /*37c0*/  FMUL R25, R25, UR5 ;  /* 0x0000000519197c20 */ /* 0x000fe20008400000 */
[----:B------:R-:W-:Y:S01]  /*37d0*/  IMAD.MOV.U32 R4, RZ, RZ, R0 ;  /* 0x000000ffff047224 */ /* 0x000fe200078e0000 */
[----:B------:R-:W-:Y:S01]  /*37e0*/  ULDC UR5, c[0x0][0x154] ;  /* 0x0000550000057ab9 */ /* 0x000fe20000000800 */
[-C--:B------:R-:W-:Y:S02]  /*37f0*/  IMAD R6, R5, R32.reuse, RZ ;  /* 0x0000002005067224 */ /* 0x080fe400078e02ff */
[----:B------:R-:W-:Y:S01]  /*3800*/  IMAD.MOV.U32 R5, RZ, RZ, R9 ;  /* 0x000000ffff057224 */ /* 0x000fe200078e0009 */
[----:B------:R-:W2:Y:S01]  /*3810*/  LDC R30, c[0x0][0x608] ;  /* 0x00018200ff1e7b82 */ /* 0x000ea20000000800 */
[----:B------:R-:W3:Y:S01]  /*3820*/  F2I.U32.TRUNC.NTZ R25, R25 ;  /* 0x0000001900197305 */ /* 0x000ee2000020f000 */
[----:B------:R-:W-:-:S04]  /*3830*/  IMAD.WIDE.U32 R4, R7, R32, R4 ;  /* 0x0000002007047225 */ /* 0x000fc800078e0004 */
[----:B------:R-:W-:Y:S02]  /*3840*/  IMAD R7, R7, R33, R6 ;  /* 0x0000002107077224 */ /* 0x000fe400078e0206 */
[----:B------:R-:W4:Y:S01]  /*3850*/  LDC R27, c[0x0][0x144] ;  /* 0x00005100ff1b7b82 */ /* 0x000f220000000800 */
[----:B------:R-:W-:Y:S01]  /*3860*/  I2FP.F32.U32 R6, R35 ;  /* 0x0000002300067245 */ /* 0x000fe20000201000 */
[----:B------:R-:W-:Y:S01]  /*3870*/  IMAD.IADD R5, R5, 0x1, R7 ;  /* 0x0000000105057824 */ /* 0x000fe200078e0207 */
[----:B0-----:R-:W-:-:S03]  /*3880*/  ISETP.NE.U32.AND P0, PT, R36, RZ, PT ;  /* 0x000000ff2400720c */ /* 0x001fc60003f05070 */
[----:B------:R-:W-:Y:S02]  /*3890*/  FMUL R6, R6, UR5 ;  /* 0x0000000506067c20 */ /* 0x000fe40008400000 */
[----:B------:R-:W0:Y:S01]  /*38a0*/  LDC R33, c[0x0][0x658] ;  /* 0x00019600ff217b82 */ /* 0x000e220000000800 */
[-C--:B-1----:R-:W-:Y:S01]  /*38b0*/  SHF.R.U64 R26, R4, R24.reuse, R5 ;  /* 0x00000018041a7219 */ /* 0x082fe20000001205 */
[----:B---3--:R-:W-:Y:S01]  /*38c0*/  IMAD.MOV R25, RZ, RZ, -R25 ;  /* 0x000000ffff197224 */ /* 0x008fe200078e0a19 */
[----:B------:R-:W-:Y:S02]  /*38d0*/  SHF.R.U32.HI R5, RZ, R24, R5 ;  /* 0x00000018ff057219 */ /* 0x000fe40000011605 */
[----:B------:R-:W-:-:S03]  /*38e0*/  ISETP.NE.AND.EX P0, PT, R37, RZ, PT, P0 ;  /* 0x000000ff2500720c */ /* 0x000fc60003f05300 */
[----:B------:R-:W1:Y:S01]  /*38f0*/  LDC R32, c[0x0][0x148] ;  /* 0x00005200ff207b82 */ /* 0x000e620000000800 */
[-CC-:B--2---:R-:W-:Y:S02]  /*3900*/  SHF.R.U64 R29, R26, R30.reuse, R5.reuse ;  /* 0x0000001e1a1d7219 */ /* 0x184fe40000001205 */
[----:B------:R-:W-:Y:S02]  /*3910*/  SHF.R.U32.HI R4, RZ, R30, R5 ;  /* 0x0000001eff047219 */ /* 0x000fe40000011605 */
[----:B------:R2:W3:Y:S03]  /*3920*/  F2I.U32.TRUNC.NTZ R30, R6 ;  /* 0x00000006001e7305 */ /* 0x0004e6000020f000 */
[----:B------:R-:W1:Y:S01]  /*3930*/  LDC R38, c[0x0][0x648] ;  /* 0x00019200ff267b82 */ /* 0x000e620000000800 */
[----:B----4-:R-:W-:-:S07]  /*3940*/  IMAD R34, R27, R25, R34 ;  /* 0x000000191b227224 */ /* 0x010fce00078e0222 */
[----:B------:R-:W4:Y:S01]  /*3950*/  LDC R39, c[0x0][0x638] ;  /* 0x00018e00ff277b82 */ /* 0x000f220000000800 */
[-CC-:B0-----:R-:W-:Y:S02]  /*3960*/  SHF.R.U64 R31, R29, R33.reuse, R4.reuse ;  /* 0x000000211d1f7219 */ /* 0x181fe40000001204 */
[----:B------:R-:W-:-:S03]  /*3970*/  SHF.R.U32.HI R5, RZ, R33, R4 ;  /* 0x00000021ff057219 */ /* 0x000fc60000011604 */
[----:B------:R-:W-:Y:S02]  /*3980*/  IMAD.MOV.U32 R4, RZ, RZ, R31 ;  /* 0x000000ffff047224 */ /* 0x000fe400078e001f */
[----:B------:R-:W0:Y:S08]  /*3990*/  LDC R40, c[0x0][0x610] ;  /* 0x00018400ff287b82 */ /* 0x000e300000000800 */
[----:B------:R-:W0:Y:S01]  /*39a0*/  LDC R41, c[0x0][0x600] ;  /* 0x00018000ff297b82 */ /* 0x000e220000000800 */
[----:B--23--:R-:W-:Y:S05]  /*39b0*/  @!P0 BRA `(.L_x_63) ;  /* 0x0000000000288947 */ /* 0x00cfea0003800000 */
[----:B------:R-:W2:Y:S02]  /*39c0*/  LDC R4, c[0x0][0x64c] ;  /* 0x00019300ff047b82 */ /* 0x000ea40000000800 */
[----:B--2---:R-:W-:-:S05]  /*39d0*/  IADD3 R25, P0, R31, R4, RZ ;  /* 0x000000041f197210 */ /* 0x004fca0007f1e0ff */
        /* <DEDUP_REMOVED lines=8> */
.L_x_63:
[----:B-1----:R-:W-:Y:S01]  /*3a60*/  SHF.R.U64 R4, R4, R38, R5 ;  /* 0x0000002604047219 */ /* 0x002fe20000001205 */
[----:B------:R-:W-:Y:S01]  /*3a70*/  IMAD.MOV R30, RZ, RZ, -R30 ;  /* 0x000000ffff1e7224 */ /* 0x000fe200078e0a1e */
[----:B------:R-:W-:Y:S01]  /*3a80*/  LOP3.LUT R5, R29, R22, RZ, 0xc0, !PT ;  /* 0x000000161d057212 */ /* 0x000fe200078ec0ff */
[----:B------:R-:W-:Y:S01]  /*3a90*/  IMAD.MOV.U32 R7, RZ, RZ, 0x1 ;  /* 0x00000001ff077424 */ /* 0x000fe200078e00ff */
[----:B------:R-:W-:Y:S01]  /*3aa0*/  LOP3.LUT R25, R26, R21, RZ, 0xc0, !PT ;  /* 0x000000151a197212 */ /* 0x000fe200078ec0ff */
[----:B------:R-:W-:Y:S02]  /*3ab0*/  IMAD.MOV R6, RZ, RZ, -R4 ;  /* 0x000000ffff067224 */ /* 0x000fe400078e0a04 */
[----:B------:R-:W-:Y:S02]  /*3ac0*/  IMAD R5, R12, R4, R5 ;  /* 0x000000040c057224 */ /* 0x000fe400078e0205 */
[----:B------:R-:W-:Y:S02]  /*3ad0*/  @P2 IMAD R34, R32, R30, R35 ;  /* 0x0000001e20222224 */ /* 0x000fe400078e0223 */
[----:B----4-:R-:W-:-:S02]  /*3ae0*/  IMAD R4, R6, R39, R31 ;  /* 0x0000002706047224 */ /* 0x010fc400078e021f */
[----:B0-----:R-:W-:Y:S02]  /*3af0*/  IMAD R6, R5, R40, R34 ;  /* 0x0000002805067224 */ /* 0x001fe400078e0222 */
[----:B------:R-:W-:Y:S02]  /*3b00*/  IMAD R25, R4, R41, R25 ;  /* 0x0000002904197224 */ /* 0x000fe400078e0219 */
[----:B------:R-:W-:-:S03]  /*3b10*/  IMAD.MOV.U32 R4, RZ, RZ, R28 ;  /* 0x000000ffff047224 */ /* 0x000fc600078e001c */
[----:B------:R-:W-:Y:S02]  /*3b20*/  SEL R5, R25, R6, !P2 ;  /* 0x0000000619057207 */ /* 0x000fe40005000000 */
[----:B------:R-:W-:-:S07]  /*3b30*/  SEL R6, R6, R25, !P2 ;  /* 0x0000001906067207 */ /* 0x000fce0005000000 */
.L_x_61:
[----:B------:R-:W-:Y:S01]  /*3b40*/  UIMAD.WIDE.U32 UR6, UR8, 0x6c16c16d, URZ ;  /* 0x6c16c16d080678a5 */ /* 0x000fe2000f8e003f */
[----:B------:R-:W-:Y:S02]  /*3b50*/  LOP3.LUT P0, RZ, R7, 0xff, RZ, 0xc0, !PT ;  /* 0x000000ff07ff7812 */ /* 0x000fe4000780c0ff */
[----:B------:R-:W-:Y:S01]  /*3b60*/  LOP3.LUT R45, R45, 0x1, RZ, 0x3c, !PT ;  /* 0x000000012d2d7812 */ /* 0x000fe200078e3cff */
[----:B------:R-:W-:-:S04]  /*3b70*/  UIADD3 UR5, UR8, -UR7, URZ ;  /* 0x8000000708057290 */ /* 0x000fc8000fffe03f */
[----:B------:R-:W-:-:S04]  /*3b80*/  ULEA.HI UR5, UR5, UR7, URZ, 0x1f ;  /* 0x0000000705057291 */ /* 0x000fc8000f8ff83f */
[----:B------:R-:W-:-:S04]  /*3b90*/  USHF.R.U32.HI UR5, URZ, 0x5, UR5 ;  /* 0x000000053f057899 */ /* 0x000fc80008011605 */
[----:B------:R-:W-:Y:S01]  /*3ba0*/  UIMAD UR5, UR5, -0x2d, UR8 ;  /* 0xffffffd3050578a4 */ /* 0x000fe2000f8e0208 */
[----:B------:R-:W-:Y:S11]  /*3bb0*/  @P0 BRA `(.L_x_64) ;  /* 0xffffffe000600947 */ /* 0x000ff6000383ffff */
[----:B------:R-:W-:Y:S05]  /*3bc0*/  EXIT ;  /* 0x000000000000794d */ /* 0x000fea0003800000 */
.L_x_18:
[----:B------:R-:W-:-:S08]  /*3bd0*/  ISETP.NE.AND P0, PT, R19, RZ, PT ;  /* 0x000000ff1300720c */ /* 0x000fd00003f05270 */
[----:B--23-5:R-:W0:-:S00]  /*3be0*/  USETMAXREG.DEALLOC.CTAPOOL 0x28 ;  /* 0x00000028000079c8 */ /* 0x02ce0000080e0500 */
[----:B------:R-:W-:Y:S05]  /*3bf0*/  @P0 EXIT ;  /* 0x000000000000094d */ /* 0x000fea0003800000 */
[----:B0-----:R-:W-:Y:S01]  /*3c00*/  LOP3.LUT P0, RZ, R20, 0xff, RZ, 0xc0, !PT ;  /* 0x000000ff14ff7812 */ /* 0x001fe2000780c0ff */
[----:B------:R-:W-:Y:S02]  /*3c10*/  IMAD.MOV.U32 R11, RZ, RZ, 0x1 ;  /* 0x00000001ff0b7424 */ /* 0x000fe400078e00ff */
[----:B------:R-:W-:-:S10]  /*3c20*/  IMAD.MOV.U32 R14, RZ, RZ, RZ ;  /* 0x000000ffff0e7224 */ /* 0x000fd400078e00ff */
[----:B------:R-:W-:Y:S05]  /*3c30*/  @!P0 BRA `(.L_x_65) ;  /* 0x0000000c00388947 */ /* 0x000fea0003800000 */
[----:B------:R-:W0:Y:S01]  /*3c40*/  S2R R13, SR_CgaCtaId ;  /* 0x00000000000d7919 */ /* 0x000e220000008800 */
[----:B------:R-:W-:Y:S01]  /*3c50*/  LOP3.LUT P0, RZ, R12, 0x1f, RZ, 0xc0, !PT ;  /* 0x0000001f0cff7812 */ /* 0x000fe2000780c0ff */
[----:B------:R-:W-:Y:S01]  /*3c60*/  ULDC UR5, c[0x0][0x658] ;  /* 0x0001960000057ab9 */ /* 0x000fe20000000800 */
[----:B------:R-:W-:Y:S01]  /*3c70*/  UMOV UR6, 0xffffffff ;  /* 0xffffffff00067882 */ /* 0x000fe20000000000 */
[----:B------:R-:W-:Y:S01]  /*3c80*/  BSSY B0, `(.L_x_65) ;  /* 0x00000c9000007945 */ /* 0x000fe20003800000 */
[----:B------:R-:W-:Y:S01]  /*3c90*/  USHF.L.U32 UR6, UR6, UR5, URZ ;  /* 0x0000000506067299 */ /* 0x000fe2000800063f */
[C---:B------:R-:W-:Y:S01]  /*3ca0*/  ISETP.NE.AND P3, PT, R7.reuse, RZ, PT ;  /* 0x000000ff0700720c */ /* 0x040fe20003f65270 */
[----:B------:R-:W-:Y:S01]  /*3cb0*/  IMAD.MOV.U32 R16, RZ, RZ, 0x1 ;  /* 0x00000001ff107424 */ /* 0x000fe200078e00ff */
[----:B------:R-:W-:Y:S01]  /*3cc0*/  ISETP.NE.OR P0, PT, R7, RZ, !P0 ;  /* 0x000000ff0700720c */ /* 0x000fe20004705670 */
[----:B------:R-:W-:Y:S01]  /*3cd0*/  IMAD.MOV.U32 R11, RZ, RZ, 0x1 ;  /* 0x00000001ff0b7424 */ /* 0x000fe200078e00ff */
[----:B------:R-:W-:Y:S01]  /*3ce0*/  LOP3.LUT R15, R8, 0x2, RZ, 0xfc, !PT ;  /* 0x00000002080f7812 */ /* 0x000fe200078efcff */
[----:B------:R-:W-:Y:S01]  /*3cf0*/  IMAD.MOV.U32 R14, RZ, RZ, RZ ;  /* 0x000000ffff0e7224 */ /* 0x000fe200078e00ff */
[----:B------:R-:W-:Y:S01]  /*3d00*/  ULDC UR4, c[0x0][0x600] ;  /* 0x0001800000047ab9 */ /* 0x000fe20000000800 */
[----:B------:R-:W-:Y:S01]  /*3d10*/  UMOV UR7, 0x1 ;  /* 0x0000000100077882 */ /* 0x000fe20000000000 */
[----:B------:R-:W-:-:S02]  /*3d20*/  UIADD3 UR22, UR13, 0x1, URZ ;  /* 0x000000010d167890 */ /* 0x000fc4000fffe03f */
[----:B------:R-:W-:Y:S02]  /*3d30*/  UIADD3 UR16, UR4, -0x1, URZ ;  /* 0xffffffff04107890 */ /* 0x000fe4000fffe03f */
[----:B------:R-:W-:Y:S02]  /*3d40*/  USHF.L.U32 UR18, UR7, UR5, URZ ;  /* 0x0000000507127299 */ /* 0x000fe4000800063f */
[----:B------:R-:W-:Y:S01]  /*3d50*/  ULOP3.LUT UR17, URZ, UR6, URZ, 0x33, !UPT ;  /* 0x000000063f117292 */ /* 0x000fe2000f8e333f */
[----:B------:R-:W-:Y:S01]  /*3d60*/  ULDC.64 UR20, c[0x0][0x198] ;  /* 0x0000660000147ab9 */ /* 0x000fe20000000a00 */
[C---:B0-----:R-:W-:Y:S02]  /*3d70*/  IMAD.SHL.U32 R12, R13.reuse, 0x8, RZ ;  /* 0x000000080d0c7824 */ /* 0x041fe400078e00ff */
[----:B------:R-:W-:-:S03]  /*3d80*/  IMAD.SHL.U32 R13, R13, 0x200, RZ ;  /* 0x000002000d0d7824 */ /* 0x000fc600078e00ff */
[----:B------:R-:W-:Y:S02]  /*3d90*/  LOP3.LUT R12, R12, 0x8, RZ, 0xc0, !PT ;  /* 0x000000080c0c7812 */ /* 0x000fe400078ec0ff */
[----:B------:R-:W-:-:S07]  /*3da0*/  LOP3.LUT R13, R13, 0x200, RZ, 0xc0, !PT ;  /* 0x000002000d0d7812 */ /* 0x000fce00078ec0ff */
.L_x_77:
[----:B------:R-:W-:-:S03]  /*3db0*/  UMOV UR4, 0xffffffff ;  /* 0xffffffff00047882 */ /* 0x000fc60000000000 */
[----:B------:R-:W-:Y:S05]  /*3dc0*/  BRA.DIV UR4, `(.L_x_66) ;  /* 0x0000002604b87947 */ /* 0x000fea000b800000 */
[----:B------:R-:W-:-:S13]  /*3dd0*/  ELECT P1, URZ, PT ;  /* 0x00000000003f782f */ /* 0x000fda0003820000 */
.L_x_131:
[----:B------:R-:W0:Y:S01]  /*3de0*/  LDC R7, c[0x0][0x28c] ;  /* 0x0000a300ff077b82 */ /* 0x000e220000000800 */
[----:B------:R-:W-:Y:S01]  /*3df0*/  BSSY B1, `(.L_x_67) ;  /* 0x0000039000017945 */ /* 0x000fe20003800000 */
[----:B0-----:R-:W-:-:S13]  /*3e00*/  ISETP.LT.OR P1, PT, R7, 0x1, !P1 ;  /* 0x000000010700780c */ /* 0x001fda0004f21670 */
[----:B------:R-:W-:Y:S05]  /*3e10*/  @P1 BRA `(.L_x_68) ;  /* 0x0000000000d81947 */ /* 0x000fea0003800000 */
[----:B------:R-:W-:Y:S02]  /*3e20*/  IMAD R19, R5, 0x10, R12 ;  /* 0x0000001005137824 */ /* 0x000fe400078e020c */
[----:B------:R-:W-:Y:S02]  /*3e30*/  IMAD.SHL.U32 R20, R6, 0x40, RZ ;  /* 0x0000004006147824 */ /* 0x000fe400078e00ff */
[----:B------:R-:W-:Y:S02]  /*3e40*/  IMAD.MOV.U32 R22, RZ, RZ, RZ ;  /* 0x000000ffff167224 */ /* 0x000fe400078e00ff */
[----:B------:R-:W-:Y:S02]  /*3e50*/  IMAD.U32 R23, RZ, RZ, UR22 ;  /* 0x00000016ff177e24 */ /* 0x000fe4000f8e00ff */
[----:B------:R-:W-:Y:S02]  /*3e60*/  IMAD.MOV.U32 R5, RZ, RZ, R11 ;  /* 0x000000ffff057224 */ /* 0x000fe400078e000b */
[----:B------:R-:W-:-:S07]  /*3e70*/  IMAD.MOV.U32 R6, RZ, RZ, R14 ;  /* 0x000000ffff067224 */ /* 0x000fce00078e000e */
.L_x_72:
[----:B------:R-:W0:Y:S01]  /*3e80*/  S2R R18, SR_CgaCtaId ;  /* 0x0000000000127919 */ /* 0x000e220000008800 */
[----:B------:R-:W-:Y:S01]  /*3e90*/  MOV R7, 0x400 ;  /* 0x0000040000077802 */ /* 0x000fe20000000f00 */
[----:B------:R-:W1:Y:S03]  /*3ea0*/  @!P3 LDC R17, c[0x0][0x500] ;  /* 0x00014000ff11bb82 */ /* 0x000e660000000800 */
[----:B0-----:R-:W-:Y:S02]  /*3eb0*/  LEA R21, R18, R7, 0x18 ;  /* 0x0000000712157211 */ /* 0x001fe400078ec0ff */
[----:B------:R-:W-:-:S03]  /*3ec0*/  SHF.L.U32 R7, R5, 0x1f, RZ ;  /* 0x0000001f05077819 */ /* 0x000fc600000006ff */
[----:B------:R-:W-:-:S04]  /*3ed0*/  IMAD R18, R6, 0x8, R21 ;  /* 0x0000000806127824 */ /* 0x000fc800078e0215 */
[----:B------:R-:W0:Y:S02]  /*3ee0*/  SYNCS.PHASECHK.TRANS64.TRYWAIT P1, [R18+URZ+0x168], R7 ;  /* 0x00016807120075a7 */ /* 0x000e24000802017f */
[----:B01----:R-:W-:Y:S05]  /*3ef0*/  @!P1 BRA `(.L_x_69) ;  /* 0x00000024008c9947 */ /* 0x003fea0003800000 */
.L_x_132:
[----:B0-----:R-:W-:Y:S01]  /*3f00*/  PRMT R7, R15, 0x9910, RZ ;  /* 0x000099100f077816 */ /* 0x001fe200000000ff */
[----:B------:R0:W-:Y:S03]  /*3f10*/  @!P3 SYNCS.ARRIVE.TRANS64 RZ, [R18+URZ], R17 ;  /* 0x0000001112ffb9a7 */ /* 0x0001e6000800003f */
[----:B------:R-:W-:-:S13]  /*3f20*/  ISETP.NE.AND P1, PT, R7, 0x2, PT ;  /* 0x000000020700780c */ /* 0x000fda0003f25270 */
[----:B0-----:R-:W-:Y:S05]  /*3f30*/  @P1 BRA `(.L_x_70) ;  /* 0x0000000000041947 */ /* 0x001fea0003800000 */
[----:B------:R-:W-:Y:S01]  /*3f40*/  BPT.TRAP 0x1 ;  /* 0x000000040000795c */ /* 0x000fe20000300000 */
.L_x_70:
[----:B------:R-:W-:Y:S05]  /*3f50*/  @P0 BRA `(.L_x_71) ;  /* 0x0000000000040947 */ /* 0x000fea0003800000 */
[----:B------:R-:W-:Y:S01]  /*3f60*/  BPT.TRAP 0x1 ;  /* 0x000000040000795c */ /* 0x000fe20000300000 */
.L_x_71:
[----:B------:R-:W-:Y:S01]  /*3f70*/  R2UR UR15, R21 ;  /* 0x00000000150f72ca */ /* 0x000fe200000e0000 */
[----:B------:R-:W-:Y:S01]  /*3f80*/  IMAD R21, R6, 0x1000, R21 ;  /* 0x0000100006157824 */ /* 0x000fe200078e0215 */
[----:B------:R-:W-:Y:S01]  /*3f90*/  R2UR UR9, R18 ;  /* 0x00000000120972ca */ /* 0x000fe200000e0000 */
[C---:B------:R-:W-:Y:S01]  /*3fa0*/  IMAD R7, R6.reuse, 0x400, R13 ;  /* 0x0000040006077824 */ /* 0x040fe200078e020d */
[----:B------:R-:W-:Y:S01]  /*3fb0*/  UIADD3 UR4, UP0, UR20, 0xf0, URZ ;  /* 0x000000f014047890 */ /* 0x000fe2000ff1e03f */
[----:B------:R-:W-:Y:S01]  /*3fc0*/  VIADD R23, R23, 0xffffffff ;  /* 0xffffffff17177836 */ /* 0x000fe20000000000 */
[----:B------:R-:W-:Y:S01]  /*3fd0*/  R2UR UR5, R21 ;  /* 0x00000000150572ca */ /* 0x000fe200000e0000 */
[----:B------:R-:W-:Y:S01]  /*3fe0*/  UIADD3 UR24, UP1, UR20, 0x1f0, URZ ;  /* 0x000001f014187890 */ /* 0x000fe2000ff3e03f */
[----:B------:R-:W-:Y:S01]  /*3ff0*/  R2UR UR8, R7 ;  /* 0x00000000070872ca */ /* 0x000fe200000e0000 */
[----:B------:R-:W-:Y:S01]  /*4000*/  VIADD R6, R6, 0x1 ;  /* 0x0000000106067836 */ /* 0x000fe20000000000 */
[----:B------:R-:W-:Y:S01]  /*4010*/  R2UR UR11, R20 ;  /* 0x00000000140b72ca */ /* 0x000fe200000e0000 */
[----:B------:R-:W-:Y:S01]  /*4020*/  UIADD3.X UR25, URZ, UR21, URZ, UP1, !UPT ;  /* 0x000000153f197290 */ /* 0x000fe20008ffe43f */
[----:B------:R-:W-:Y:S01]  /*4030*/  R2UR UR10, R22 ;  /* 0x00000000160a72ca */ /* 0x000fe200000e0000 */
[----:B------:R-:W-:Y:S01]  /*4040*/  UMOV UR6, 0x0 ;  /* 0x0000000000067882 */ /* 0x000fe20000000000 */
[----:B------:R-:W-:Y:S01]  /*4050*/  R2UR UR12, R4 ;  /* 0x00000000040c72ca */ /* 0x000fe200000e0000 */
[----:B------:R-:W-:Y:S01]  /*4060*/  UMOV UR7, 0x10000000 ;  /* 0x1000000000077882 */ /* 0x000fe20000000000 */
[----:B------:R-:W-:Y:S01]  /*4070*/  R2UR UR19, R19 ;  /* 0x00000000131372ca */ /* 0x000fe200000e0000 */
[----:B------:R-:W-:Y:S01]  /*4080*/  UMOV UR23, 0x30000 ;  /* 0x0003000000177882 */ /* 0x000fe20000000000 */
[----:B------:R-:W-:Y:S01]  /*4090*/  ISETP.GT.AND P4, PT, R23, 0x1, PT ;  /* 0x000000011700780c */ /* 0x000fe20003f84270 */
[----:B------:R-:W-:Y:S01]  /*40a0*/  UIADD3 UR14, UR5, 0x400, URZ ;  /* 0x00000400050e7890 */ /* 0x000fe2000fffe03f */
[----:B------:R-:W-:Y:S01]  /*40b0*/  ISETP.NE.AND P1, PT, R6, 0x2d, PT ;  /* 0x0000002d0600780c */ /* 0x000fe20003f25270 */
[----:B------:R-:W-:Y:S01]  /*40c0*/  UIADD3.X UR5, URZ, UR21, URZ, UP0, !UPT ;  /* 0x000000153f057290 */ /* 0x000fe200087fe43f */
[----:B------:R-:W-:Y:S01]  /*40d0*/  VIADD R22, R22, 0x40 ;  /* 0x0000004016167836 */ /* 0x000fe20000000000 */
[----:B------:R-:W-:Y:S01]  /*40e0*/  UIADD3 UR15, UR15, 0x2d400, UR8 ;  /* 0x0002d4000f0f7890 */ /* 0x000fe2000fffe008 */
[----:B------:R-:W-:-:S02]  /*40f0*/  SEL R18, RZ, 0x1, P1 ;  /* 0x00000001ff127807 */ /* 0x000fc40000800000 */
[----:B------:R-:W-:Y:S01]  /*4100*/  UMOV UR8, UR14 ;  /* 0x0000000e00087c82 */ /* 0x000fe20008000000 */
[----:B------:R-:W-:Y:S02]  /*4110*/  SEL R6, R6, RZ, P1 ;  /* 0x000000ff06067207 */ /* 0x000fe40000800000 */
[----:B------:R-:W-:Y:S01]  /*4120*/  LOP3.LUT R5, R5, R18, RZ, 0x3c, !PT ;  /* 0x0000001205057212 */ /* 0x000fe200078e3cff */
[----:B------:R0:W-:Y:S02]  /*4130*/  UTMALDG.3D [UR8], [UR4], desc[UR6] ;  /* 0x00000608040075b4 */ /* 0x0001e40008011000 */
[----:B0-----:R-:W-:Y:S01]  /*4140*/  UMOV UR11, UR19 ;  /* 0x00000013000b7c82 */ /* 0x001fe20008000000 */
[----:B------:R-:W-:Y:S02]  /*4150*/  UMOV UR8, UR15 ;  /* 0x0000000f00087c82 */ /* 0x000fe40008000000 */
[----:B------:R0:W-:Y:S02]  /*4160*/  UTMALDG.3D.MULTICAST [UR8], [UR24], UR23, desc[UR6] ;  /* 0x00000608180073b4 */ /* 0x0001e40008011817 */
[----:B0-----:R-:W-:Y:S05]  /*4170*/  @P4 BRA `(.L_x_72) ;  /* 0xfffffffc00404947 */ /* 0x001fea000383ffff */
.L_x_68:
[----:B------:R-:W-:Y:S05]  /*4180*/  BSYNC B1 ;  /* 0x0000000000017941 */ /* 0x000fea0003800000 */
.L_x_67:
[----:B------:R-:W-:Y:S01]  /*4190*/  LOP3.LUT P5, RZ, R16, 0xff, RZ, 0xc0, !PT ;  /* 0x000000ff10ff7812 */ /* 0x000fe200078ac0ff */
[----:B------:R-:W-:Y:S01]  /*41a0*/  VIADD R17, R14, UR13 ;  /* 0x0000000d0e117c36 */ /* 0x000fe20008000000 */
[----:B------:R-:W-:Y:S01]  /*41b0*/  ULDC.64 UR4, c[0x0][0x650] ;  /* 0x0001940000047ab9 */ /* 0x000fe20000000a00 */
[----:B------:R-:W-:Y:S01]  /*41c0*/  IMAD.U32 R14, RZ, RZ, UR13 ;  /* 0x0000000dff0e7e24 */ /* 0x000fe2000f8e00ff */
[----:B------:R-:W-:Y:S01]  /*41d0*/  UISETP.GE.U32.AND UP0, UPT, UR13, 0x2d, UPT ;  /* 0x0000002d0d00788c */ /* 0x000fe2000bf06070 */
[C---:B------:R-:W-:Y:S01]  /*41e0*/  IMAD.WIDE.U32 R4, R17.reuse, 0x6c16c16d, RZ ;  /* 0x6c16c16d11047825 */ /* 0x040fe200078e00ff */
[----:B------:R-:W-:Y:S01]  /*41f0*/  ISETP.GT.U32.AND P1, PT, R17, 0x2c, PT ;  /* 0x0000002c1100780c */ /* 0x000fe20003f24070 */
[----:B------:R-:W-:Y:S01]  /*4200*/  BSSY B1, `(.L_x_73) ;  /* 0x000006e000017945 */ /* 0x000fe20003800000 */
[----:B------:R-:W-:Y:S02]  /*4210*/  PRMT R16, RZ, 0x7610, R16 ;  /* 0x00007610ff107816 */ /* 0x000fe40000000010 */
[----:B------:R-:W-:-:S02]  /*4220*/  ISETP.LT.U32.AND P1, PT, R14, 0x2d, P1 ;  /* 0x0000002d0e00780c */ /* 0x000fc40000f21070 */
[----:B------:R-:W-:Y:S01]  /*4230*/  PLOP3.LUT P4, PT, PT, PT, UP0, 0x80, 0x0 ;  /* 0x000000000000781c */ /* 0x000fe20003f8f008 */
[----:B------:R-:W0:Y:S01]  /*4240*/  @P5 S2R R7, SR_CgaCtaId ;  /* 0x0000000000075919 */ /* 0x000e220000008800 */
[----:B------:R-:W-:Y:S02]  /*4250*/  SEL R4, RZ, 0x1, !P1 ;  /* 0x00000001ff047807 */ /* 0x000fe40004800000 */
[----:B------:R-:W-:Y:S02]  /*4260*/  IADD3 R0, P1, R0, R2, RZ ;  /* 0x0000000200007210 */ /* 0x000fe40007f3e0ff */
[----:B------:R-:W-:Y:S02]  /*4270*/  @P5 MOV R6, 0x400 ;  /* 0x0000040000065802 */ /* 0x000fe40000000f00 */
[----:B------:R-:W-:Y:S01]  /*4280*/  LOP3.LUT R11, R11, R4, RZ, 0x3c, !PT ;  /* 0x000000040b0b7212 */ /* 0x000fe200078e3cff */
[----:B------:R-:W-:Y:S01]  /*4290*/  IMAD.X R9, R9, 0x1, R10, P1 ;  /* 0x0000000109097824 */ /* 0x000fe200008e060a */
[----:B------:R-:W-:Y:S01]  /*42a0*/  ISETP.GE.U32.AND P1, PT, R0, UR4, PT ;  /* 0x0000000400007c0c */ /* 0x000fe2000bf26070 */
[----:B------:R-:W-:-:S03]  /*42b0*/  IMAD.MOV.U32 R4, RZ, RZ, -0x1 ;  /* 0xffffffffff047424 */ /* 0x000fc600078e00ff */
[----:B------:R-:W-:Y:S02]  /*42c0*/  ISETP.GE.U32.AND.EX P1, PT, R9, UR5, PT, P1 ;  /* 0x0000000509007c0c */ /* 0x000fe4000bf26110 */
[----:B0-----:R-:W-:Y:S01]  /*42d0*/  @P5 LEA R6, R7, R6, 0x18 ;  /* 0x0000000607065211 */ /* 0x001fe200078ec0ff */
[----:B------:R-:W-:-:S03]  /*42e0*/  IMAD.IADD R7, R17, 0x1, -R5 ;  /* 0x0000000111077824 */ /* 0x000fc600078e0a05 */
[----:B------:R0:W-:Y:S02]  /*42f0*/  @P5 SYNCS.ARRIVE.TRANS64.A1T0 RZ, [R6+URZ+0x308], RZ ;  /* 0x000308ff06ff59a7 */ /* 0x0001e4000810003f */
[----:B------:R-:W-:Y:S01]  /*4300*/  LEA.HI R7, R7, R5, RZ, 0x1f ;  /* 0x0000000507077211 */ /* 0x000fe200078ff8ff */
[----:B------:R-:W-:-:S03]  /*4310*/  IMAD.MOV.U32 R5, RZ, RZ, -0x1 ;  /* 0xffffffffff057424 */ /* 0x000fc600078e00ff */
[--C-:B------:R-:W-:Y:S01]  /*4320*/  SHF.R.U32.HI R14, RZ, 0x5, R7.reuse ;  /* 0x00000005ff0e7819 */ /* 0x100fe20000011607 */
[----:B0-----:R-:W-:Y:S01]  /*4330*/  IMAD.MOV.U32 R6, RZ, RZ, -0x1 ;  /* 0xffffffffff067424 */ /* 0x001fe200078e00ff */
[----:B------:R-:W-:Y:S02]  /*4340*/  PRMT R7, RZ, 0x7610, R7 ;  /* 0x00007610ff077816 */ /* 0x000fe40000000007 */
[----:B------:R-:W-:Y:S01]  /*4350*/  @P4 LOP3.LUT R11, R11, 0x1, R14, 0x78, !PT ;  /* 0x000000010b0b4812 */ /* 0x000fe200078e780e */
[----:B------:R-:W-:Y:S01]  /*4360*/  IMAD R14, R14, -0x2d, R17 ;  /* 0xffffffd30e0e7824 */ /* 0x000fe200078e0211 */
[----:B------:R-:W-:Y:S06]  /*4370*/  @P1 BRA `(.L_x_74) ;  /* 0x0000000400581947 */ /* 0x000fec0003800000 */
[----:B------:R-:W0:Y:S01]  /*4380*/  S2R R18, SR_CTAID.X ;  /* 0x0000000000127919 */ /* 0x000e220000002500 */
[----:B------:R-:W-:Y:S01]  /*4390*/  ULDC.64 UR4, c[0x0][0x628] ;  /* 0x00018a0000047ab9 */ /* 0x000fe20000000a00 */
[----:B------:R-:W-:Y:S01]  /*43a0*/  ULDC UR7, c[0x0][0x630] ;  /* 0x00018c0000077ab9 */ /* 0x000fe20000000800 */
[----:B------:R-:W-:Y:S01]  /*43b0*/  ISETP.NE.U32.AND P1, PT, RZ, UR4, PT ;  /* 0x00000004ff007c0c */ /* 0x000fe2000bf25070 */
[----:B------:R-:W1:Y:S01]  /*43c0*/  S2R R19, SR_CTAID.Y ;  /* 0x0000000000137919 */ /* 0x000e620000002600 */
[----:B------:R-:W-:Y:S01]  /*43d0*/  ULDC UR8, c[0x0][0x150] ;  /* 0x0000540000087ab9 */ /* 0x000fe20000000800 */
[----:B------:R-:W-:Y:S01]  /*43e0*/  IMAD.MOV.U32 R4, RZ, RZ, R0 ;  /* 0x000000ffff047224 */ /* 0x000fe200078e0000 */
[----:B------:R-:W-:Y:S01]  /*43f0*/  ISETP.NE.AND.EX P1, PT, RZ, UR5, PT, P1 ;  /* 0x00000005ff007c0c */ /* 0x000fe2000bf25310 */
[----:B------:R-:W-:Y:S01]  /*4400*/  IMAD.MOV.U32 R5, RZ, RZ, R9 ;  /* 0x000000ffff057224 */ /* 0x000fe200078e0009 */
[----:B0-----:R-:W-:-:S11]  /*4410*/  I2FP.F32.U32 R20, R18 ;  /* 0x0000001200147245 */ /* 0x001fd60000201000 */
[----:B------:R-:W-:Y:S05]  /*4420*/  @!P1 BRA `(.L_x_75) ;  /* 0x0000000000289947 */ /* 0x000fea0003800000 */
[----:B------:R-:W-:Y:S02]  /*4430*/  ULDC UR6, c[0x0][0x634] ;  /* 0x00018d0000067ab9 */ /* 0x000fe40000000800 */
[----:B------:R-:W-:-:S05]  /*4440*/  IADD3 R5, P1, R0, UR6, RZ ;  /* 0x0000000600057c10 */ /* 0x000fca000ff3e0ff */
[----:B------:R-:W-:-:S04]  /*4450*/  IMAD.X R17, RZ, RZ, R9, P1 ;  /* 0x000000ffff117224 */ /* 0x000fc800008e0609 */
[----:B------:R-:W-:-:S04]  /*4460*/  IMAD.WIDE.U32 R6, R17, UR4, RZ ;  /* 0x0000000411067c25 */ /* 0x000fc8000f8e00ff */
[----:B------:R-:W-:-:S04]  /*4470*/  IMAD.WIDE.U32 R6, P1, R5, UR5, R6 ;  /* 0x0000000505067c25 */ /* 0x000fc8000f820006 */
[----:B------:R-:W-:-:S04]  /*4480*/  IMAD.WIDE.U32 R4, R5, UR4, RZ ;  /* 0x0000000405047c25 */ /* 0x000fc8000f8e00ff */
[----:B------:R-:W-:Y:S01]  /*4490*/  IMAD.MOV.U32 R4, RZ, RZ, R7 ;  /* 0x000000ffff047224 */ /* 0x000fe200078e0007 */
[----:B------:R-:W-:Y:S01]  /*44a0*/  IADD3 RZ, P4, R5, R6, RZ ;  /* 0x0000000605ff7210 */ /* 0x000fe20007f9e0ff */
[----:B------:R-:W-:-:S04]  /*44b0*/  IMAD.X R5, RZ, RZ, RZ, P1 ;  /* 0x000000ffff057224 */ /* 0x000fc800008e06ff */
[----:B------:R-:W-:-:S08]  /*44c0*/  IMAD.WIDE.U32.X R4, R17, UR5, R4, P4 ;  /* 0x0000000511047c25 */ /* 0x000fd0000a0e0404 */
.L_x_75:
[--C-:B------:R-:W-:Y:S01]  /*44d0*/  SHF.R.U64 R17, R4, UR7, R5.reuse ;  /* 0x0000000704117c19 */ /* 0x100fe20008001205 */
[----:B------:R-:W-:Y:S01]  /*44e0*/  FMUL R20, R20, UR8 ;  /* 0x0000000814147c20 */ /* 0x000fe20008400000 */
[----:B------:R-:W-:Y:S01]  /*44f0*/  SHF.R.U32.HI R4, RZ, UR7, R5 ;  /* 0x00000007ff047c19 */ /* 0x000fe20008011605 */
[----:B------:R-:W0:Y:S01]  /*4500*/  LDC R23, c[0x0][0x144] ;  /* 0x00005100ff177b82 */ /* 0x000e220000000800 */
[----:B------:R-:W-:Y:S01]  /*4510*/  IADD3 R21, P1, RZ, -R17, RZ ;  /* 0x80000011ff157210 */ /* 0x000fe20007f3e0ff */
[----:B------:R-:W-:Y:S01]  /*4520*/  ULDC UR6, c[0x0][0x154] ;  /* 0x0000550000067ab9 */ /* 0x000fe20000000800 */
[----:B-1----:R-:W-:Y:S01]  /*4530*/  I2FP.F32.U32 R5, R19 ;  /* 0x0000001300057245 */ /* 0x002fe20000201000 */
[----:B------:R-:W1:Y:S01]  /*4540*/  F2I.U32.TRUNC.NTZ R20, R20 ;  /* 0x0000001400147305 */ /* 0x000e62000020f000 */
[----:B------:R-:W-:Y:S01]  /*4550*/  ULDC.64 UR4, c[0x0][0x620] ;  /* 0x0001880000047ab9 */ /* 0x000fe20000000a00 */
[----:B------:R-:W-:Y:S02]  /*4560*/  IMAD.X R4, RZ, RZ, ~R4, P1 ;  /* 0x000000ffff047224 */ /* 0x000fe400008e0e04 */
[----:B------:R-:W-:Y:S01]  /*4570*/  FMUL R6, R5, UR6 ;  /* 0x0000000605067c20 */ /* 0x000fe20008400000 */
[----:B------:R-:W2:Y:S01]  /*4580*/  LDC R22, c[0x0][0x148] ;  /* 0x00005200ff167b82 */ /* 0x000ea20000000800 */
[----:B------:R-:W-:Y:S01]  /*4590*/  IMAD R4, R4, UR4, RZ ;  /* 0x0000000404047c24 */ /* 0x000fe2000f8e02ff */
[----:B------:R-:W-:Y:S01]  /*45a0*/  ULDC.64 UR6, c[0x0][0x640] ;  /* 0x0001900000067ab9 */ /* 0x000fe20000000a00 */
[----:B------:R-:W-:Y:S01]  /*45b0*/  IMAD.MOV.U32 R5, RZ, RZ, R9 ;  /* 0x000000ffff057224 */ /* 0x000fe200078e0009 */
[----:B------:R-:W-:Y:S01]  /*45c0*/  ISETP.NE.U32.AND P1, PT, RZ, UR6, PT ;  /* 0x00000006ff007c0c */ /* 0x000fe2000bf25070 */
[----:B------:R-:W3:Y:S01]  /*45d0*/  F2I.U32.TRUNC.NTZ R6, R6 ;  /* 0x0000000600067305 */ /* 0x000ee2000020f000 */
[----:B------:R-:W-:-:S02]  /*45e0*/  IMAD R7, R21, UR5, R4 ;  /* 0x0000000515077c24 */ /* 0x000fc4000f8e0204 */
[----:B------:R-:W-:Y:S01]  /*45f0*/  IMAD.MOV.U32 R4, RZ, RZ, R0 ;  /* 0x000000ffff047224 */ /* 0x000fe200078e0000 */
[----:B------:R-:W-:Y:S01]  /*4600*/  ISETP.NE.AND.EX P1, PT, RZ, UR7, PT, P1 ;  /* 0x00000007ff007c0c */ /* 0x000fe2000bf25310 */
[----:B-1----:R-:W-:Y:S02]  /*4610*/  IMAD.MOV R20, RZ, RZ, -R20 ;  /* 0x000000ffff147224 */ /* 0x002fe400078e0a14 */
[----:B------:R-:W-:Y:S01]  /*4620*/  IMAD.WIDE.U32 R4, R21, UR4, R4 ;  /* 0x0000000415047c25 */ /* 0x000fe2000f8e0004 */
[----:B------:R-:W-:-:S03]  /*4630*/  ULDC UR4, c[0x0][0x618] ;  /* 0x0001860000047ab9 */ /* 0x000fc60000000800 */
[----:B------:R-:W-:Y:S02]  /*4640*/  IMAD.IADD R5, R5, 0x1, R7 ;  /* 0x0000000105057824 */ /* 0x000fe400078e0207 */
[----:B0-----:R-:W-:-:S03]  /*4650*/  IMAD R18, R23, R20, R18 ;  /* 0x0000001417127224 */ /* 0x001fc600078e0212 */
[--C-:B------:R-:W-:Y:S01]  /*4660*/  SHF.R.U64 R20, R4, UR4, R5.reuse ;  /* 0x0000000404147c19 */ /* 0x100fe20008001205 */
[----:B---3--:R-:W-:Y:S01]  /*4670*/  IMAD.MOV R4, RZ, RZ, -R6 ;  /* 0x000000ffff047224 */ /* 0x008fe200078e0a06 */
[----:B------:R-:W-:Y:S01]  /*4680*/  SHF.R.U32.HI R5, RZ, UR4, R5 ;  /* 0x00000004ff057c19 */ /* 0x000fe20008011605 */
[----:B------:R-:W-:Y:S02]  /*4690*/  ULDC UR4, c[0x0][0x608] ;  /* 0x0001820000047ab9 */ /* 0x000fe40000000800 */
[----:B--2---:R-:W-:Y:S01]  /*46a0*/  @P2 IMAD R18, R22, R4, R19 ;  /* 0x0000000416122224 */ /* 0x004fe200078e0213 */
[--C-:B------:R-:W-:Y:S02]  /*46b0*/  SHF.R.U64 R22, R20, UR4, R5.reuse ;  /* 0x0000000414167c19 */ /* 0x100fe40008001205 */
[----:B------:R-:W-:Y:S01]  /*46c0*/  SHF.R.U32.HI R5, RZ, UR4, R5 ;  /* 0x00000004ff057c19 */ /* 0x000fe20008011605 */
[----:B------:R-:W-:-:S03]  /*46d0*/  ULDC UR4, c[0x0][0x658] ;  /* 0x0001960000047ab9 */ /* 0x000fc60000000800 */
[--C-:B------:R-:W-:Y:S02]  /*46e0*/  SHF.R.U64 R19, R22, UR4, R5.reuse ;  /* 0x0000000416137c19 */ /* 0x100fe40008001205 */
[----:B------:R-:W-:-:S03]  /*46f0*/  SHF.R.U32.HI R21, RZ, UR4, R5 ;  /* 0x00000004ff157c19 */ /* 0x000fc60008011605 */
[----:B------:R-:W-:Y:S02]  /*4700*/  IMAD.MOV.U32 R6, RZ, RZ, R19 ;  /* 0x000000ffff067224 */ /* 0x000fe400078e0013 */
[----:B------:R-:W-:Y:S01]  /*4710*/  IMAD.MOV.U32 R5, RZ, RZ, R21 ;  /* 0x000000ffff057224 */ /* 0x000fe200078e0015 */
[----:B------:R-:W-:Y:S06]  /*4720*/  @!P1 BRA `(.L_x_76) ;  /* 0x00000000002c9947 */ /* 0x000fec0003800000 */
        /* <DEDUP_REMOVED lines=9> */
[----:B------:R-:W-:-:S04]  /*47c0*/  IMAD.WIDE.U32.X R4, R21, UR7, R4, P4 ;  /* 0x0000000715047c25 */ /* 0x000fc8000a0e0404 */
[----:B------:R-:W-:-:S07]  /*47d0*/  IMAD.MOV.U32 R6, RZ, RZ, R4 ;  /* 0x000000ffff067224 */ /* 0x000fce00078e0004 */
.L_x_76:
[----:B------:R-:W-:Y:S01]  /*47e0*/  ULDC UR4, c[0x0][0x648] ;  /* 0x0001920000047ab9 */ /* 0x000fe20000000800 */
[----:B------:R-:W-:Y:S01]  /*47f0*/  LOP3.LUT R4, R22, UR17, RZ, 0xc0, !PT ;  /* 0x0000001116047c12 */ /* 0x000fe2000f8ec0ff */
[----:B------:R-:W-:Y:S01]  /*4800*/  ULDC UR5, c[0x0][0x610] ;  /* 0x0001840000057ab9 */ /* 0x000fe20000000800 */
[----:B------:R-:W-:Y:S01]  /*4810*/  SHF.R.U64 R5, R6, UR4, R5 ;  /* 0x0000000406057c19 */ /* 0x000fe20008001205 */
[----:B------:R-:W-:Y:S01]  /*4820*/  ULDC UR4, c[0x0][0x638] ;  /* 0x00018e0000047ab9 */ /* 0x000fe20000000800 */
[----:B------:R-:W-:Y:S01]  /*4830*/  LOP3.LUT R20, R20, UR16, RZ, 0xc0, !PT ;  /* 0x0000001014147c12 */ /* 0x000fe2000f8ec0ff */
[----:B------:R-:W-:Y:S02]  /*4840*/  IMAD.MOV.U32 R7, RZ, RZ, 0x1 ;  /* 0x00000001ff077424 */ /* 0x000fe400078e00ff */
[----:B------:R-:W-:Y:S02]  /*4850*/  IMAD.MOV R6, RZ, RZ, -R5 ;  /* 0x000000ffff067224 */ /* 0x000fe400078e0a05 */
[----:B------:R-:W-:-:S02]  /*4860*/  IMAD R5, R5, UR18, R4 ;  /* 0x0000001205057c24 */ /* 0x000fc4000f8e0204 */
[----:B------:R-:W-:Y:S01]  /*4870*/  IMAD R19, R6, UR4, R19 ;  /* 0x0000000406137c24 */ /* 0x000fe2000f8e0213 */
[----:B------:R-:W-:Y:S01]  /*4880*/  ULDC UR4, c[0x0][0x600] ;  /* 0x0001800000047ab9 */ /* 0x000fe20000000800 */
[----:B------:R-:W-:Y:S02]  /*4890*/  IMAD R18, R5, UR5, R18 ;  /* 0x0000000505127c24 */ /* 0x000fe4000f8e0212 */
[----:B------:R-:W-:Y:S02]  /*48a0*/  IMAD R19, R19, UR4, R20 ;  /* 0x0000000413137c24 */ /* 0x000fe4000f8e0214 */
[----:B------:R-:W-:-:S03]  /*48b0*/  IMAD.MOV.U32 R4, RZ, RZ, R17 ;  /* 0x000000ffff047224 */ /* 0x000fc600078e0011 */
[----:B------:R-:W-:Y:S02]  /*48c0*/  SEL R5, R19, R18, !P2 ;  /* 0x0000001213057207 */ /* 0x000fe40005000000 */
[----:B------:R-:W-:-:S07]  /*48d0*/  SEL R6, R18, R19, !P2 ;  /* 0x0000001312067207 */ /* 0x000fce0005000000 */
.L_x_74:
[----:B------:R-:W-:Y:S05]  /*48e0*/  BSYNC B1 ;  /* 0x0000000000017941 */ /* 0x000fea0003800000 */
.L_x_73:
[----:B------:R-:W-:-:S13]  /*48f0*/  LOP3.LUT P1, RZ, R7, 0xff, RZ, 0xc0, !PT ;  /* 0x000000ff07ff7812 */ /* 0x000fda000782c0ff */
[----:B------:R-:W-:Y:S05]  /*4900*/  @P1 BRA `(.L_x_77) ;  /* 0xfffffff400281947 */ /* 0x000fea000383ffff */
[----:B------:R-:W-:Y:S05]  /*4910*/  BSYNC B0 ;  /* 0x0000000000007941 */ /* 0x000fea0003800000 */
.L_x_65:
[----:B------:R-:W-:-:S03]  /*4920*/  UMOV UR4, 0xffffffff ;  /* 0xffffffff00047882 */ /* 0x000fc60000000000 */
[----:B------:R-:W-:Y:S05]  /*4930*/  BRA.DIV UR4, `(.L_x_78) ;  /* 0x0000001e04107947 */ /* 0x000fea000b800000 */
[----:B------:R-:W-:-:S13]  /*4940*/  ELECT P0, URZ, PT ;  /* 0x00000000003f782f */ /* 0x000fda0003800000 */
.L_x_135:
[----:B------:R-:W-:Y:S04]  /*4950*/  BSSY B0, `(.L_x_79) ;  /* 0x000019c000007945 */ /* 0x000fe80003800000 */
[----:B------:R-:W-:Y:S05]  /*4960*/  @!P0 BRA `(.L_x_80) ;  /* 0x0000001800688947 */ /* 0x000fea0003800000 */
[----:B------:R-:W-:-:S04]  /*4970*/  LOP3.LUT R8, R8, 0x2, RZ, 0xfc, !PT ;  /* 0x0000000208087812 */ /* 0x000fc800078efcff */
[----:B------:R-:W-:-:S13]  /*4980*/  ISETP.NE.AND P0, PT, R8, 0x3, PT ;  /* 0x000000030800780c */ /* 0x000fda0003f05270 */
[----:B------:R-:W-:Y:S05]  /*4990*/  @!P0 BRA `(.L_x_81) ;  /* 0x0000000000048947 */ /* 0x000fea0003800000 */
[----:B------:R-:W-:Y:S01]  /*49a0*/  BPT.TRAP 0x1 ;  /* 0x000000040000795c */ /* 0x000fe20000300000 */
.L_x_81:
[----:B------:R-:W0:Y:S01]  /*49b0*/  S2R R3, SR_CgaCtaId ;  /* 0x0000000000037919 */ /* 0x000e220000008800 */
[----:B------:R-:W-:Y:S02]  /*49c0*/  MOV R0, 0x400 ;  /* 0x0000040000007802 */ /* 0x000fe40000000f00 */
[----:B------:R-:W-:Y:S02]  /*49d0*/  SHF.L.U32 R2, R11, 0x1f, RZ ;  /* 0x0000001f0b027819 */ /* 0x000fe400000006ff */
[----:B0-----:R-:W-:-:S05]  /*49e0*/  LEA R3, R3, R0, 0x18 ;  /* 0x0000000003037211 */ /* 0x001fca00078ec0ff */
[----:B------:R-:W-:-:S04]  /*49f0*/  VIADD R3, R3, 0x168 ;  /* 0x0000016803037836 */ /* 0x000fc80000000000 */
[C---:B------:R-:W-:Y:S02]  /*4a00*/  IMAD R5, R14.reuse, 0x8, R3 ;  /* 0x000000080e057824 */ /* 0x040fe400078e0203 */
[----:B------:R-:W-:Y:S02]  /*4a10*/  VIADD R14, R14, 0x1 ;  /* 0x000000010e0e7836 */ /* 0x000fe40000000000 */
[----:B------:R-:W0:Y:S03]  /*4a20*/  SYNCS.PHASECHK.TRANS64.TRYWAIT P0, [R5+URZ], R2 ;  /* 0x00000002050075a7 */ /* 0x000e26000800017f */
[----:B------:R-:W-:-:S04]  /*4a30*/  ISETP.NE.AND P1, PT, R14, 0x2d, PT ;  /* 0x0000002d0e00780c */ /* 0x000fc80003f25270 */
[----:B------:R-:W-:Y:S02]  /*4a40*/  SEL R0, RZ, 0x1, P1 ;  /* 0x00000001ff007807 */ /* 0x000fe40000800000 */
[----:B------:R-:W-:Y:S02]  /*4a50*/  SEL R14, R14, RZ, P1 ;  /* 0x000000ff0e0e7207 */ /* 0x000fe40000800000 */
[----:B------:R-:W-:-:S03]  /*4a60*/  LOP3.LUT R11, R11, R0, RZ, 0x3c, !PT ;  /* 0x000000000b0b7212 */ /* 0x000fc600078e3cff */
[----:B------:R-:W-:Y:S01]  /*4a70*/  IMAD R7, R14, 0x8, R3 ;  /* 0x000000080e077824 */ /* 0x000fe200078e0203 */
[----:B------:R-:W-:Y:S01]  /*4a80*/  SHF.L.U32 R4, R11, 0x1f, RZ ;  /* 0x0000001f0b047819 */ /* 0x000fe200000006ff */
[----:B0-----:R-:W-:Y:S06]  /*4a90*/  @!P0 BRA `(.L_x_82) ;  /* 0x0000001800dc8947 */ /* 0x001fec0003800000 */
.L_x_136:
[----:B------:R-:W1:Y:S01]  /*4aa0*/  SYNCS.PHASECHK.TRANS64.TRYWAIT P0, [R7+URZ], R4 ;  /* 0x00000004070075a7 */ /* 0x000e62000800017f */
[----:B------:R-:W-:-:S05]  /*4ab0*/  VIADD R0, R14, 0x1 ;  /* 0x000000010e007836 */ /* 0x000fca0000000000 */
[----:B------:R-:W-:-:S04]  /*4ac0*/  ISETP.NE.AND P1, PT, R0, 0x2d, PT ;  /* 0x0000002d0000780c */ /* 0x000fc80003f25270 */
[----:B0-----:R-:W-:Y:S02]  /*4ad0*/  SEL R2, RZ, 0x1, P1 ;  /* 0x00000001ff027807 */ /* 0x001fe40000800000 */
[----:B------:R-:W-:Y:S02]  /*4ae0*/  SEL R0, R0, RZ, P1 ;  /* 0x000000ff00007207 */ /* 0x000fe40000800000 */
[----:B------:R-:W-:-:S03]  /*4af0*/  LOP3.LUT R11, R11, R2, RZ, 0x3c, !PT ;  /* 0x000000020b0b7212 */ /* 0x000fc600078e3cff */
[----:B------:R-:W-:Y:S01]  /*4b00*/  IMAD R6, R0, 0x8, R3 ;  /* 0x0000000800067824 */ /* 0x000fe200078e0203 */
[----:B------:R-:W-:Y:S01]  /*4b10*/  SHF.L.U32 R5, R11, 0x1f, RZ ;  /* 0x0000001f0b057819 */ /* 0x000fe200000006ff */
[----:B-1----:R-:W-:Y:S06]  /*4b20*/  @!P0 BRA `(.L_x_83) ;  /* 0x0000001800cc8947 */ /* 0x002fec0003800000 */
.L_x_137:
[----:B------:R-:W1:Y:S01]  /*4b30*/  SYNCS.PHASECHK.TRANS64.TRYWAIT P0, [R6+URZ], R5 ;  /* 0x00000005060075a7 */ /* 0x000e62000800017f */
[----:B------:R-:W-:-:S05]  /*4b40*/  VIADD R0, R0, 0x1 ;  /* 0x0000000100007836 */ /* 0x000fca0000000000 */
[----:B------:R-:W-:-:S04]  /*4b50*/  ISETP.NE.AND P1, PT, R0, 0x2d, PT ;  /* 0x0000002d0000780c */ /* 0x000fc80003f25270 */
[----:B------:R-:W-:Y:S02]  /*4b60*/  SEL R2, RZ, 0x1, P1 ;  /* 0x00000001ff027807 */ /* 0x000fe40000800000 */
[----:B------:R-:W-:Y:S02]  /*4b70*/  SEL R0, R0, RZ, P1 ;  /* 0x000000ff00007207 */ /* 0x000fe40000800000 */
[----:B------:R-:W-:-:S03]  /*4b80*/  LOP3.LUT R11, R11, R2, RZ, 0x3c, !PT ;  /* 0x000000020b0b7212 */ /* 0x000fc600078e3cff */
[----:B0-----:R-:W-:Y:S01]  /*4b90*/  IMAD R7, R0, 0x8, R3 ;  /* 0x0000000800077824 */ /* 0x001fe200078e0203 */
[----:B------:R-:W-:Y:S01]  /*4ba0*/  SHF.L.U32 R4, R11, 0x1f, RZ ;  /* 0x0000001f0b047819 */ /* 0x000fe200000006ff */
[----:B-1----:R-:W-:Y:S06]  /*4bb0*/  @!P0 BRA `(.L_x_84) ;  /* 0x0000001800bc8947 */ /* 0x002fec0003800000 */
.L_x_138:
        /* <DEDUP_REMOVED lines=9> */
.L_x_139:
        /* <DEDUP_REMOVED lines=9> */
.L_x_140:
        /* <DEDUP_REMOVED lines=9> */
.L_x_141:
        /* <DEDUP_REMOVED lines=9> */
.L_x_142:
        /* <DEDUP_REMOVED lines=9> */
.L_x_143:
        /* <DEDUP_REMOVED lines=9> */
.L_x_144:
        /* <DEDUP_REMOVED lines=9> */
.L_x_145:
        /* <DEDUP_REMOVED lines=9> */
.L_x_146:
        /* <DEDUP_REMOVED lines=9> */
.L_x_147:
        /* <DEDUP_REMOVED lines=9> */
.L_x_148:
        /* <DEDUP_REMOVED lines=9> */
.L_x_149:
        /* <DEDUP_REMOVED lines=9> */
.L_x_150:
        /* <DEDUP_REMOVED lines=9> */
.L_x_151:
        /* <DEDUP_REMOVED lines=9> */
.L_x_152:
        /* <DEDUP_REMOVED lines=9> */
.L_x_153:
        /* <DEDUP_REMOVED lines=9> */
.L_x_154:
        /* <DEDUP_REMOVED lines=9> */
.L_x_155:
        /* <DEDUP_REMOVED lines=9> */
.L_x_156:
        /* <DEDUP_REMOVED lines=9> */
.L_x_157:
        /* <DEDUP_REMOVED lines=9> */
.L_x_158:
        /* <DEDUP_REMOVED lines=9> */
.L_x_159:
        /* <DEDUP_REMOVED lines=9> */
.L_x_160:
        /* <DEDUP_REMOVED lines=9> */
.L_x_161:
        /* <DEDUP_REMOVED lines=9> */
.L_x_162:
        /* <DEDUP_REMOVED lines=9> */
.L_x_163:
        /* <DEDUP_REMOVED lines=9> */
.L_x_164:
        /* <DEDUP_REMOVED lines=9> */
.L_x_165:
        /* <DEDUP_REMOVED lines=9> */
.L_x_166:
        /* <DEDUP_REMOVED lines=9> */
.L_x_167:
        /* <DEDUP_REMOVED lines=9> */
.L_x_168:
        /* <DEDUP_REMOVED lines=9> */
.L_x_169:
        /* <DEDUP_REMOVED lines=9> */
.L_x_170:
        /* <DEDUP_REMOVED lines=9> */
.L_x_171:
        /* <DEDUP_REMOVED lines=9> */
.L_x_172:
        /* <DEDUP_REMOVED lines=9> */
.L_x_173:
        /* <DEDUP_REMOVED lines=9> */
.L_x_174:
        /* <DEDUP_REMOVED lines=9> */
.L_x_175:
        /* <DEDUP_REMOVED lines=9> */
.L_x_176:
        /* <DEDUP_REMOVED lines=9> */
.L_x_177:
        /* <DEDUP_REMOVED lines=9> */
.L_x_178:
[----:B------:R-:W1:Y:S01]  /*6240*/  SYNCS.PHASECHK.TRANS64.TRYWAIT P0, [R7+URZ], R4 ;  /* 0x00000004070075a7 */ /* 0x000e62000800017f */
[----:B------:R-:W-:-:S05]  /*6250*/  VIADD R0, R0, 0x1 ;  /* 0x0000000100007836 */ /* 0x000fca0000000000 */
[----:B------:R-:W-:-:S04]  /*6260*/  ISETP.NE.AND P1, PT, R0, 0x2d, PT ;  /* 0x0000002d0000780c */ /* 0x000fc80003f25270 */
[----:B------:R-:W-:Y:S02]  /*6270*/  SEL R2, RZ, 0x1, P1 ;  /* 0x00000001ff027807 */ /* 0x000fe40000800000 */
[----:B------:R-:W-:Y:S02]  /*6280*/  SEL R0, R0, RZ, P1 ;  /* 0x000000ff00007207 */ /* 0x000fe40000800000 */
[----:B------:R-:W-:Y:S01]  /*6290*/  LOP3.LUT R2, R11, R2, RZ, 0x3c, !PT ;  /* 0x000000020b027212 */ /* 0x000fe200078e3cff */
[----:B-1----:R-:W-:Y:S06]  /*62a0*/  @!P0 BRA `(.L_x_125) ;  /* 0x0000001000348947 */ /* 0x002fec0003800000 */
.L_x_179:
[----:B------:R-:W-:Y:S01]  /*62b0*/  IMAD R3, R0, 0x8, R3 ;  /* 0x0000000800037824 */ /* 0x000fe200078e0203 */
[----:B------:R-:W-:-:S07]  /*62c0*/  SHF.L.U32 R0, R2, 0x1f, RZ ;  /* 0x0000001f02007819 */ /* 0x000fce00000006ff */
.L_x_126:
[----:B--2---:R2:W3:Y:S02]  /*62d0*/  SYNCS.PHASECHK.TRANS64.TRYWAIT P0, [R3+URZ], R0 ;  /* 0x00000000030075a7 */ /* 0x0044e4000800017f */
[----:B---3--:R-:W-:Y:S05]  /*62e0*/  @!P0 NANOSLEEP.SYNCS 0x989680 ;  /* 0x009896800000895d */ /* 0x008fea0003900000 */
[----:B------:R-:W3:Y:S02]  /*62f0*/  @!P0 SYNCS.PHASECHK.TRANS64 P0, [R3+URZ], R0 ;  /* 0x00000000030085a7 */ /* 0x000ee4000800007f */
[----:B---3--:R-:W-:Y:S05]  /*6300*/  @!P0 BRA `(.L_x_126) ;  /* 0xfffffffc00f08947 */ /* 0x008fea000383ffff */
.L_x_80:
[----:B------:R-:W-:Y:S05]  /*6310*/  BSYNC B0 ;  /* 0x0000000000007941 */ /* 0x000fea0003800000 */
.L_x_79:
[----:B------:R-:W-:Y:S05]  /*6320*/  EXIT ;  /* 0x000000000000794d */ /* 0x000fea0003800000 */
.L_x_20:
[----:B0-----:R-:W-:-:S04]  /*6330*/  IMAD.U32 R24, RZ, RZ, UR17 ;  /* 0x00000011ff187e24 */ /* 0x001fc8000f8e00ff */
[----:B------:R0:W1:Y:S03]  /*6340*/  SYNCS.PHASECHK.TRANS64.TRYWAIT P1, [R24+URZ+-0x8], R7 ;  /* 0xfffff807180075a7 */ /* 0x000066000802017f */
[----:B-1----:R-:W-:Y:S05]  /*6350*/  @!P1 NANOSLEEP.SYNCS 0x989680 ;  /* 0x009896800000995d */ /* 0x002fea0003900000 */
[----:B------:R-:W1:Y:S02]  /*6360*/  @!P1 SYNCS.PHASECHK.TRANS64 P1, [R24+URZ+-0x8], R7 ;  /* 0xfffff807180095a7 */ /* 0x000e64000802007f */
[----:B-1----:R-:W-:Y:S05]  /*6370*/  @!P1 BRA `(.L_x_20) ;  /* 0xfffffffc00ec9947 */ /* 0x002fea000383ffff */
[----:B------:R-:W-:Y:S05]  /*6380*/  BRA `(.L_x_127) ;  /* 0xffffffb800847947 */ /* 0x000fea000383ffff */
.L_x_25:
[----:B-1----:R-:W-:-:S04]  /*6390*/  IMAD.U32 R24, RZ, RZ, UR6 ;  /* 0x00000006ff187e24 */ /* 0x002fc8000f8e00ff */
[----:B------:R1:W2:Y:S03]  /*63a0*/  SYNCS.PHASECHK.TRANS64.TRYWAIT P1, [R24+URZ], R7 ;  /* 0x00000007180075a7 */ /* 0x0002a6000802017f */
[----:B--2---:R-:W-:Y:S05]  /*63b0*/  @!P1 NANOSLEEP.SYNCS 0x989680 ;  /* 0x009896800000995d */ /* 0x004fea0003900000 */
[----:B------:R-:W2:Y:S02]  /*63c0*/  @!P1 SYNCS.PHASECHK.TRANS64 P1, [R24+URZ], R7 ;  /* 0x00000007180095a7 */ /* 0x000ea4000802007f */
[----:B--2---:R-:W-:Y:S05]  /*63d0*/  @!P1 BRA `(.L_x_25) ;  /* 0xfffffffc00ec9947 */ /* 0x004fea000383ffff */
[----:B------:R-:W-:Y:S05]  /*63e0*/  BRA `(.L_x_24) ;  /* 0xffffffb800d07947 */ /* 0x000fea000383ffff */
.L_x_31:
[----:B-1----:R-:W-:-:S04]  /*63f0*/  IMAD.U32 R42, RZ, RZ, UR9 ;  /* 0x00000009ff2a7e24 */ /* 0x002fc8000f8e00ff */
[----:B------:R1:W2:Y:S03]  /*6400*/  SYNCS.PHASECHK.TRANS64.TRYWAIT P1, [R42+URZ], R41 ;  /* 0x000000292a0075a7 */ /* 0x0002a6000802017f */
[----:B--2---:R-:W-:Y:S05]  /*6410*/  @!P1 NANOSLEEP.SYNCS 0x989680 ;  /* 0x009896800000995d */ /* 0x004fea0003900000 */
[----:B------:R-:W2:Y:S02]  /*6420*/  @!P1 SYNCS.PHASECHK.TRANS64 P1, [R42+URZ], R41 ;  /* 0x000000292a0095a7 */ /* 0x000ea4000802007f */
[----:B--2---:R-:W-:Y:S05]  /*6430*/  @!P1 BRA `(.L_x_31) ;  /* 0xfffffffc00ec9947 */ /* 0x004fea000383ffff */
[----:B------:R-:W-:Y:S05]  /*6440*/  BRA `(.L_x_30) ;  /* 0xffffffbc00947947 */ /* 0x000fea000383ffff */
.L_x_41:
[----:B0-----:R-:W-:-:S04]  /*6450*/  IMAD.U32 R24, RZ, RZ, UR17 ;  /* 0x00000011ff187e24 */ /* 0x001fc8000f8e00ff */
[----:B------:R0:W1:Y:S03]  /*6460*/  SYNCS.PHASECHK.TRANS64.TRYWAIT P0, [R24+URZ+0x8], R7 ;  /* 0x00000807180075a7 */ /* 0x000066000800017f */
[----:B-1----:R-:W-:Y:S05]  /*6470*/  @!P0 NANOSLEEP.SYNCS 0x989680 ;  /* 0x009896800000895d */ /* 0x002fea0003900000 */
[----:B------:R-:W1:Y:S02]  /*6480*/  @!P0 SYNCS.PHASECHK.TRANS64 P0, [R24+URZ+0x8], R7 ;  /* 0x00000807180085a7 */ /* 0x000e64000800007f */
[----:B-1----:R-:W-:Y:S05]  /*6490*/  @!P0 BRA `(.L_x_41) ;  /* 0xfffffffc00ec8947 */ /* 0x002fea000383ffff */
[----:B------:R-:W-:Y:S05]  /*64a0*/  BRA `(.L_x_128) ;  /* 0xffffffc400207947 */ /* 0x000fea000383ffff */
.L_x_66:
[----:B------:R-:W-:Y:S01]  /*64b0*/  BSSY B1, `(.L_x_129) ;  /* 0x0000006000017945 */ /* 0x000fe20003800000 */
[----:B------:R-:W-:-:S07]  /*64c0*/  IMAD.MOV.U32 R7, RZ, RZ, -0x1 ;  /* 0xffffffffff077424 */ /* 0x000fce00078e00ff */
[----:B------:R-:W-:Y:S05]  /*64d0*/  WARPSYNC.COLLECTIVE R7, `(.L_x_130) ;  /* 0x00000000070c7348 */ /* 0x000fea0003c00000 */
[----:B------:R-:W-:Y:S02]  /*64e0*/  ELECT P1, UR62, PT ;  /* 0x00000000003e782f */ /* 0x000fe40003820000 */
[----:B------:R-:W-:Y:S01]  /*64f0*/  MOV R7, UR62 ;  /* 0x0000003e00077c02 */ /* 0x000fe20008000f00 */
[----:B------:R-:W-:Y:S10]  /*6500*/  ENDCOLLECTIVE ;  /* 0x000000000000791b */ /* 0x000ff40003800000 */
.L_x_130:
[----:B------:R-:W-:Y:S05]  /*6510*/  BSYNC B1 ;  /* 0x0000000000017941 */ /* 0x000fea0003800000 */
.L_x_129:
[----:B------:R-:W-:Y:S05]  /*6520*/  BRA `(.L_x_131) ;  /* 0xffffffd8002c7947 */ /* 0x000fea000383ffff */
.L_x_69:
[----:B0-----:R0:W1:Y:S02]  /*6530*/  SYNCS.PHASECHK.TRANS64.TRYWAIT P1, [R18+URZ+0x168], R7 ;  /* 0x00016807120075a7 */ /* 0x001064000802017f */
[----:B-1----:R-:W-:Y:S05]  /*6540*/  @!P1 NANOSLEEP.SYNCS 0x989680 ;  /* 0x009896800000995d */ /* 0x002fea0003900000 */
[----:B------:R-:W1:Y:S02]  /*6550*/  @!P1 SYNCS.PHASECHK.TRANS64 P1, [R18+URZ+0x168], R7 ;  /* 0x00016807120095a7 */ /* 0x000e64000802007f */
[----:B-1----:R-:W-:Y:S05]  /*6560*/  @!P1 BRA `(.L_x_69) ;  /* 0xfffffffc00f09947 */ /* 0x002fea000383ffff */
[----:B------:R-:W-:Y:S05]  /*6570*/  BRA `(.L_x_132) ;  /* 0xffffffd800607947 */ /* 0x000fea000383ffff */
.L_x_78:
[----:B------:R-:W-:Y:S01]  /*6580*/  BSSY B0, `(.L_x_133) ;  /* 0x0000006000007945 */ /* 0x000fe20003800000 */
[----:B------:R-:W-:-:S07]  /*6590*/  IMAD.MOV.U32 R7, RZ, RZ, -0x1 ;  /* 0xffffffffff077424 */ /* 0x000fce00078e00ff */
[----:B------:R-:W-:Y:S05]  /*65a0*/  WARPSYNC.COLLECTIVE R7, `(.L_x_134) ;  /* 0x00000000070c7348 */ /* 0x000fea0003c00000 */
[----:B------:R-:W-:Y:S02]  /*65b0*/  ELECT P1, UR62, PT ;  /* 0x00000000003e782f */ /* 0x000fe40003820000 */
[----:B------:R-:W-:Y:S01]  /*65c0*/  MOV R7, UR62 ;  /* 0x0000003e00077c02 */ /* 0x000fe20008000f00 */
[----:B------:R-:W-:Y:S10]  /*65d0*/  ENDCOLLECTIVE ;  /* 0x000000000000791b */ /* 0x000ff40003800000 */
.L_x_134:
[----:B------:R-:W-:Y:S05]  /*65e0*/  BSYNC B0 ;  /* 0x0000000000007941 */ /* 0x000fea0003800000 */
.L_x_133:
[----:B------:R-:W-:Y:S01]  /*65f0*/  PLOP3.LUT P0, PT, P1, PT, PT, 0x80, 0x0 ;  /* 0x000000000000781c */ /* 0x000fe20000f0f070 */
[----:B------:R-:W-:-:S12]  /*6600*/  BRA `(.L_x_135) ;  /* 0xffffffe000d07947 */ /* 0x000fd8000383ffff */
.L_x_82:
[----:B0-----:R0:W1:Y:S02]  /*6610*/  SYNCS.PHASECHK.TRANS64.TRYWAIT P0, [R5+URZ], R2 ;  /* 0x00000002050075a7 */ /* 0x001064000800017f */
[----:B-1----:R-:W-:Y:S05]  /*6620*/  @!P0 NANOSLEEP.SYNCS 0x989680 ;  /* 0x009896800000895d */ /* 0x002fea0003900000 */
[----:B------:R-:W1:Y:S02]  /*6630*/  @!P0 SYNCS.PHASECHK.TRANS64 P0, [R5+URZ], R2 ;  /* 0x00000002050085a7 */ /* 0x000e64000800007f */
[----:B-1----:R-:W-:Y:S05]  /*6640*/  @!P0 BRA `(.L_x_82) ;  /* 0xfffffffc00f08947 */ /* 0x002fea000383ffff */
[----:B------:R-:W-:Y:S05]  /*6650*/  BRA `(.L_x_136) ;  /* 0xffffffe400107947 */ /* 0x000fea000383ffff */
.L_x_83:
[----:B0-----:R0:W1:Y:S02]  /*6660*/  SYNCS.PHASECHK.TRANS64.TRYWAIT P0, [R7+URZ], R4 ;  /* 0x00000004070075a7 */ /* 0x001064000800017f */
[----:B-1----:R-:W-:Y:S05]  /*6670*/  @!P0 NANOSLEEP.SYNCS 0x989680 ;  /* 0x009896800000895d */ /* 0x002fea0003900000 */
[----:B------:R-:W1:Y:S02]  /*6680*/  @!P0 SYNCS.PHASECHK.TRANS64 P0, [R7+URZ], R4 ;  /* 0x00000004070085a7 */ /* 0x000e64000800007f */
[----:B-1----:R-:W-:Y:S05]  /*6690*/  @!P0 BRA `(.L_x_83) ;  /* 0xfffffffc00f08947 */ /* 0x002fea000383ffff */
[----:B------:R-:W-:Y:S05]  /*66a0*/  BRA `(.L_x_137) ;  /* 0xffffffe400207947 */ /* 0x000fea000383ffff */
.L_x_84:
[----:B0-----:R0:W1:Y:S02]  /*66b0*/  SYNCS.PHASECHK.TRANS64.TRYWAIT P0, [R6+URZ], R5 ;  /* 0x00000005060075a7 */ /* 0x001064000800017f */
[----:B-1----:R-:W-:Y:S05]  /*66c0*/  @!P0 NANOSLEEP.SYNCS 0x989680 ;  /* 0x009896800000895d */ /* 0x002fea0003900000 */
[----:B------:R-:W1:Y:S02]  /*66d0*/  @!P0 SYNCS.PHASECHK.TRANS64 P0, [R6+URZ], R5 ;  /* 0x00000005060085a7 */ /* 0x000e64000800007f */
[----:B-1----:R-:W-:Y:S05]  /*66e0*/  @!P0 BRA `(.L_x_84) ;  /* 0xfffffffc00f08947 */ /* 0x002fea000383ffff */
[----:B------:R-:W-:Y:S05]  /*66f0*/  BRA `(.L_x_138) ;  /* 0xffffffe400307947 */ /* 0x000fea000383ffff */
.L_x_85:
[----:B0-----:R0:W1:Y:S02]  /*6700*/  SYNCS.PHASECHK.TRANS64.TRYWAIT P0, [R7+URZ], R4 ;  /* 0x00000004070075a7 */ /* 0x001064000800017f */
[----:B-1----:R-:W-:Y:S05]  /*6710*/  @!P0 NANOSLEEP.SYNCS 0x989680 ;  /* 0x009896800000895d */ /* 0x002fea0003900000 */
[----:B------:R-:W1:Y:S02]  /*6720*/  @!P0 SYNCS.PHASECHK.TRANS64 P0, [R7+URZ], R4 ;  /* 0x00000004070085a7 */ /* 0x000e64000800007f */
[----:B-1----:R-:W-:Y:S05]  /*6730*/  @!P0 BRA `(.L_x_85) ;  /* 0xfffffffc00f08947 */ /* 0x002fea000383ffff */
[----:B------:R-:W-:Y:S05]  /*6740*/  BRA `(.L_x_139) ;  /* 0xffffffe400407947 */ /* 0x000fea000383ffff */
.L_x_86:
[----:B0-----:R0:W1:Y:S02]  /*6750*/  SYNCS.PHASECHK.TRANS64.TRYWAIT P0, [R6+URZ], R5 ;  /* 0x00000005060075a7 */ /* 0x001064000800017f */
[----:B-1----:R-:W-:Y:S05]  /*6760*/  @!P0 NANOSLEEP.SYNCS 0x989680 ;  /* 0x009896800000895d */ /* 0x002fea0003900000 */
[----:B------:R-:W1:Y:S02]  /*6770*/  @!P0 SYNCS.PHASECHK.TRANS64 P0, [R6+URZ], R5 ;  /* 0x00000005060085a7 */ /* 0x000e64000800007f */
[----:B-1----:R-:W-:Y:S05]  /*6780*/  @!P0 BRA `(.L_x_86) ;  /* 0xfffffffc00f08947 */ /* 0x002fea000383ffff */
[----:B------:R-:W-:Y:S05]  /*6790*/  BRA `(.L_x_140) ;  /* 0xffffffe400507947 */ /* 0x000fea000383ffff */
.L_x_87:
[----:B0-----:R0:W1:Y:S02]  /*67a0*/  SYNCS.PHASECHK.TRANS64.TRYWAIT P0, [R7+URZ], R4 ;  /* 0x00000004070075a7 */ /* 0x001064000800017f */
[----:B-1----:R-:W-:Y:S05]  /*67b0*/  @!P0 NANOSLEEP.SYNCS 0x989680 ;  /* 0x009896800000895d */ /* 0x002fea0003900000 */
[----:B------:R-:W1:Y:S02]  /*67c0*/  @!P0 SYNCS.PHASECHK.TRANS64 P0, [R7+URZ], R4 ;  /* 0x00000004070085a7 */ /* 0x000e64000800007f */
[----:B-1----:R-:W-:Y:S05]  /*67d0*/  @!P0 BRA `(.L_x_87) ;  /* 0xfffffffc00f08947 */ /* 0x002fea000383ffff */
[----:B------:R-:W-:Y:S05]  /*67e0*/  BRA `(.L_x_141) ;  /* 0xffffffe400607947 */ /* 0x000fea000383ffff */
.L_x_88:
[----:B0-----:R0:W1:Y:S02]  /*67f0*/  SYNCS.PHASECHK.TRANS64.TRYWAIT P0, [R6+URZ], R5 ;  /* 0x00000005060075a7 */ /* 0x001064000800017f */
[----:B-1----:R-:W-:Y:S05]  /*6800*/  @!P0 NANOSLEEP.SYNCS 0x989680 ;  /* 0x009896800000895d */ /* 0x002fea0003900000 */
[----:B------:R-:W1:Y:S02]  /*6810*/  @!P0 SYNCS.PHASECHK.TRANS64 P0, [R6+URZ], R5 ;  /* 0x00000005060085a7 */ /* 0x000e64000800007f */
[----:B-1----:R-:W-:Y:S05]  /*6820*/  @!P0 BRA `(.L_x_88) ;  /* 0xfffffffc00f08947 */ /* 0x002fea000383ffff */
[----:B------:R-:W-:Y:S05]  /*6830*/  BRA `(.L_x_142) ;  /* 0xffffffe400707947 */ /* 0x000fea000383ffff */
.L_x_89:
[----:B0-----:R0:W1:Y:S02]  /*6840*/  SYNCS.PHASECHK.TRANS64.TRYWAIT P0, [R7+URZ], R4 ;  /* 0x00000004070075a7 */ /* 0x001064000800017f */
[----:B-1----:R-:W-:Y:S05]  /*6850*/  @!P0 NANOSLEEP.SYNCS 0x989680 ;  /* 0x009896800000895d */ /* 0x002fea0003900000 */
[----:B------:R-:W1:Y:S02]  /*6860*/  @!P0 SYNCS.PHASECHK.TRANS64 P0, [R7+URZ], R4 ;  /* 0x00000004070085a7 */ /* 0x000e64000800007f */
[----:B-1----:R-:W-:Y:S05]  /*6870*/  @!P0 BRA `(.L_x_89) ;  /* 0xfffffffc00f08947 */ /* 0x002fea000383ffff */
[----:B------:R-:W-:Y:S05]  /*6880*/  BRA `(.L_x_143) ;  /* 0xffffffe400807947 */ /* 0x000fea000383ffff */
.L_x_90:
[----:B0-----:R0:W1:Y:S02]  /*6890*/  SYNCS.PHASECHK.TRANS64.TRYWAIT P0, [R6+URZ], R5 ;  /* 0x00000005060075a7 */ /* 0x001064000800017f */
[----:B-1----:R-:W-:Y:S05]  /*68a0*/  @!P0 NANOSLEEP.SYNCS 0x989680 ;  /* 0x009896800000895d */ /* 0x002fea0003900000 */
[----:B------:R-:W1:Y:S02]  /*68b0*/  @!P0 SYNCS.PHASECHK.TRANS64 P0, [R6+URZ], R5 ;  /* 0x00000005060085a7 */ /* 0x000e64000800007f */
[----:B-1----:R-:W-:Y:S05]  /*68c0*/  @!P0 BRA `(.L_x_90) ;  /* 0xfffffffc00f08947 */ /* 0x002fea000383ffff */
[----:B------:R-:W-:Y:S05]  /*68d0*/  BRA `(.L_x_144) ;  /* 0xffffffe400907947 */ /* 0x000fea000383ffff */
.L_x_91:
[----:B0-----:R0:W1:Y:S02]  /*68e0*/  SYNCS.PHASECHK.TRANS64.TRYWAIT P0, [R7+URZ], R4 ;  /* 0x00000004070075a7 */ /* 0x001064000800017f */
[----:B-1----:R-:W-:Y:S05]  /*68f0*/  @!P0 NANOSLEEP.SYNCS 0x989680 ;  /* 0x009896800000895d */ /* 0x002fea0003900000 */
[----:B------:R-:W1:Y:S02]  /*6900*/  @!P0 SYNCS.PHASECHK.TRANS64 P0, [R7+URZ], R4 ;  /* 0x00000004070085a7 */ /* 0x000e64000800007f */
[----:B-1----:R-:W-:Y:S05]  /*6910*/  @!P0 BRA `(.L_x_91) ;  /* 0xfffffffc00f08947 */ /* 0x002fea000383ffff */
[----:B------:R-:W-:Y:S05]  /*6920*/  BRA `(.L_x_145) ;  /* 0xffffffe400a07947 */ /* 0x000fea000383ffff */
.L_x_92:
[----:B0-----:R0:W1:Y:S02]  /*6930*/  SYNCS.PHASECHK.TRANS64.TRYWAIT P0, [R6+URZ], R5 ;  /* 0x00000005060075a7 */ /* 0x001064000800017f */
[----:B-1----:R-:W-:Y:S05]  /*6940*/  @!P0 NANOSLEEP.SYNCS 0x989680 ;  /* 0x009896800000895d */ /* 0x002fea0003900000 */
[----:B------:R-:W1:Y:S02]  /*6950*/  @!P0 SYNCS.PHASECHK.TRANS64 P0, [R6+URZ], R5 ;  /* 0x00000005060085a7 */ /* 0x000e64000800007f */
[----:B-1----:R-:W-:Y:S05]  /*6960*/  @!P0 BRA `(.L_x_92) ;  /* 0xfffffffc00f08947 */ /* 0x002fea000383ffff */
[----:B------:R-:W-:Y:S05]  /*6970*/  BRA `(.L_x_146) ;  /* 0xffffffe400b07947 */ /* 0x000fea000383ffff */
.L_x_93:
[----:B0-----:R0:W1:Y:S02]  /*6980*/  SYNCS.PHASECHK.TRANS64.TRYWAIT P0, [R7+URZ], R4 ;  /* 0x00000004070075a7 */ /* 0x001064000800017f */
[----:B-1----:R-:W-:Y:S05]  /*6990*/  @!P0 NANOSLEEP.SYNCS 0x989680 ;  /* 0x009896800000895d */ /* 0x002fea0003900000 */
[----:B------:R-:W1:Y:S02]  /*69a0*/  @!P0 SYNCS.PHASECHK.TRANS64 P0, [R7+URZ], R4 ;  /* 0x00000004070085a7 */ /* 0x000e64000800007f */
[----:B-1----:R-:W-:Y:S05]  /*69b0*/  @!P0 BRA `(.L_x_93) ;  /* 0xfffffffc00f08947 */ /* 0x002fea000383ffff */
[----:B------:R-:W-:Y:S05]  /*69c0*/  BRA `(.L_x_147) ;  /* 0xffffffe400c07947 */ /* 0x000fea000383ffff */
.L_x_94:
[----:B0-----:R0:W1:Y:S02]  /*69d0*/  SYNCS.PHASECHK.TRANS64.TRYWAIT P0, [R6+URZ], R5 ;  /* 0x00000005060075a7 */ /* 0x001064000800017f */
[----:B-1----:R-:W-:Y:S05]  /*69e0*/  @!P0 NANOSLEEP.SYNCS 0x989680 ;  /* 0x009896800000895d */ /* 0x002fea0003900000 */
[----:B------:R-:W1:Y:S02]  /*69f0*/  @!P0 SYNCS.PHASECHK.TRANS64 P0, [R6+URZ], R5 ;  /* 0x00000005060085a7 */ /* 0x000e64000800007f */
[----:B-1----:R-:W-:Y:S05]  /*6a00*/  @!P0 BRA `(.L_x_94) ;  /* 0xfffffffc00f08947 */ /* 0x002fea000383ffff */
[----:B------:R-:W-:Y:S05]  /*6a10*/  BRA `(.L_x_148) ;  /* 0xffffffe400d07947 */ /* 0x000fea000383ffff */
.L_x_95:
[----:B0-----:R0:W1:Y:S02]  /*6a20*/  SYNCS.PHASECHK.TRANS64.TRYWAIT P0, [R7+URZ], R4 ;  /* 0x00000004070075a7 */ /* 0x001064000800017f */
[----:B-1----:R-:W-:Y:S05]  /*6a30*/  @!P0 NANOSLEEP.SYNCS 0x989680 ;  /* 0x009896800000895d */ /* 0x002fea0003900000 */
[----:B------:R-:W1:Y:S02]  /*6a40*/  @!P0 SYNCS.PHASECHK.TRANS64 P0, [R7+URZ], R4 ;  /* 0x00000004070085a7 */ /* 0x000e64000800007f */
[----:B-1----:R-:W-:Y:S05]  /*6a50*/  @!P0 BRA `(.L_x_95) ;  /* 0xfffffffc00f08947 */ /* 0x002fea000383ffff */
[----:B------:R-:W-:Y:S05]  /*6a60*/  BRA `(.L_x_149) ;  /* 0xffffffe400e07947 */ /* 0x000fea000383ffff */
.L_x_96:
[----:B0-----:R0:W1:Y:S02]  /*6a70*/  SYNCS.PHASECHK.TRANS64.TRYWAIT P0, [R6+URZ], R5 ;  /* 0x00000005060075a7 */ /* 0x001064000800017f */
[----:B-1----:R-:W-:Y:S05]  /*6a80*/  @!P0 NANOSLEEP.SYNCS 0x989680 ;  /* 0x009896800000895d */ /* 0x002fea0003900000 */
[----:B------:R-:W1:Y:S02]  /*6a90*/  @!P0 SYNCS.PHASECHK.TRANS64 P0, [R6+URZ], R5 ;  /* 0x00000005060085a7 */ /* 0x000e64000800007f */
[----:B-1----:R-:W-:Y:S05]  /*6aa0*/  @!P0 BRA `(.L_x_96) ;  /* 0xfffffffc00f08947 */ /* 0x002fea000383ffff */
[----:B------:R-:W-:Y:S05]  /*6ab0*/  BRA `(.L_x_150) ;  /* 0xffffffe400f07947 */ /* 0x000fea000383ffff */
.L_x_97:
[----:B0-----:R0:W1:Y:S02]  /*6ac0*/  SYNCS.PHASECHK.TRANS64.TRYWAIT P0, [R7+URZ], R4 ;  /* 0x00000004070075a7 */ /* 0x001064000800017f */
[----:B-1----:R-:W-:Y:S05]  /*6ad0*/  @!P0 NANOSLEEP.SYNCS 0x989680 ;  /* 0x009896800000895d */ /* 0x002fea0003900000 */
[----:B------:R-:W1:Y:S02]  /*6ae0*/  @!P0 SYNCS.PHASECHK.TRANS64 P0, [R7+URZ], R4 ;  /* 0x00000004070085a7 */ /* 0x000e64000800007f */
[----:B-1----:R-:W-:Y:S05]  /*6af0*/  @!P0 BRA `(.L_x_97) ;  /* 0xfffffffc00f08947 */ /* 0x002fea000383ffff */
[----:B------:R-:W-:Y:S05]  /*6b00*/  BRA `(.L_x_151) ;  /* 0xffffffe800007947 */ /* 0x000fea000383ffff */
.L_x_98:
[----:B0-----:R0:W1:Y:S02]  /*6b10*/  SYNCS.PHASECHK.TRANS64.TRYWAIT P0, [R6+URZ], R5 ;  /* 0x00000005060075a7 */ /* 0x001064000800017f */
[----:B-1----:R-:W-:Y:S05]  /*6b20*/  @!P0 NANOSLEEP.SYNCS 0x989680 ;  /* 0x009896800000895d */ /* 0x002fea0003900000 */
[----:B------:R-:W1:Y:S02]  /*6b30*/  @!P0 SYNCS.PHASECHK.TRANS64 P0, [R6+URZ], R5 ;  /* 0x00000005060085a7 */ /* 0x000e64000800007f */
[----:B-1----:R-:W-:Y:S05]  /*6b40*/  @!P0 BRA `(.L_x_98) ;  /* 0xfffffffc00f08947 */ /* 0x002fea000383ffff */
[----:B------:R-:W-:Y:S05]  /*6b50*/  BRA `(.L_x_152) ;  /* 0xffffffe800107947 */ /* 0x000fea000383ffff */
.L_x_99:
[----:B0-----:R0:W1:Y:S02]  /*6b60*/  SYNCS.PHASECHK.TRANS64.TRYWAIT P0, [R7+URZ], R4 ;  /* 0x00000004070075a7 */ /* 0x001064000800017f */
[----:B-1----:R-:W-:Y:S05]  /*6b70*/  @!P0 NANOSLEEP.SYNCS 0x989680 ;  /* 0x009896800000895d */ /* 0x002fea0003900000 */
[----:B------:R-:W1:Y:S02]  /*6b80*/  @!P0 SYNCS.PHASECHK.TRANS64 P0, [R7+URZ], R4 ;  /* 0x00000004070085a7 */ /* 0x000e64000800007f */
[----:B-1----:R-:W-:Y:S05]  /*6b90*/  @!P0 BRA `(.L_x_99) ;  /* 0xfffffffc00f08947 */ /* 0x002fea000383ffff */
[----:B------:R-:W-:Y:S05]  /*6ba0*/  BRA `(.L_x_153) ;  /* 0xffffffe800207947 */ /* 0x000fea000383ffff */
.L_x_100:
[----:B0-----:R0:W1:Y:S02]  /*6bb0*/  SYNCS.PHASECHK.TRANS64.TRYWAIT P0, [R6+URZ], R5 ;  /* 0x00000005060075a7 */ /* 0x001064000800017f */
[----:B-1----:R-:W-:Y:S05]  /*6bc0*/  @!P0 NANOSLEEP.SYNCS 0x989680 ;  /* 0x009896800000895d */ /* 0x002fea0003900000 */
[----:B------:R-:W1:Y:S02]  /*6bd0*/  @!P0 SYNCS.PHASECHK.TRANS64 P0, [R6+URZ], R5 ;  /* 0x00000005060085a7 */ /* 0x000e64000800007f */
[----:B-1----:R-:W-:Y:S05]  /*6be0*/  @!P0 BRA `(.L_x_100) ;  /* 0xfffffffc00f08947 */ /* 0x002fea000383ffff */
[----:B------:R-:W-:Y:S05]  /*6bf0*/  BRA `(.L_x_154) ;  /* 0xffffffe800307947 */ /* 0x000fea000383ffff */
.L_x_101:
[----:B0-----:R0:W1:Y:S02]  /*6c00*/  SYNCS.PHASECHK.TRANS64.TRYWAIT P0, [R7+URZ], R4 ;  /* 0x00000004070075a7 */ /* 0x001064000800017f */
[----:B-1----:R-:W-:Y:S05]  /*6c10*/  @!P0 NANOSLEEP.SYNCS 0x989680 ;  /* 0x009896800000895d */ /* 0x002fea0003900000 */
[----:B------:R-:W1:Y:S02]  /*6c20*/  @!P0 SYNCS.PHASECHK.TRANS64 P0, [R7+URZ], R4 ;  /* 0x00000004070085a7 */ /* 0x000e64000800007f */
[----:B-1----:R-:W-:Y:S05]  /*6c30*/  @!P0 BRA `(.L_x_101) ;  /* 0xfffffffc00f08947 */ /* 0x002fea000383ffff */
[----:B------:R-:W-:Y:S05]  /*6c40*/  BRA `(.L_x_155) ;  /* 0xffffffe800407947 */ /* 0x000fea000383ffff */
.L_x_102:
[----:B0-----:R0:W1:Y:S02]  /*6c50*/  SYNCS.PHASECHK.TRANS64.TRYWAIT P0, [R6+URZ], R5 ;  /* 0x00000005060075a7 */ /* 0x001064000800017f */
[----:B-1----:R-:W-:Y:S05]  /*6c60*/  @!P0 NANOSLEEP.SYNCS 0x989680 ;  /* 0x009896800000895d */ /* 0x002fea0003900000 */
[----:B------:R-:W1:Y:S02]  /*6c70*/  @!P0 SYNCS.PHASECHK.TRANS64 P0, [R6+URZ], R5 ;  /* 0x00000005060085a7 */ /* 0x000e64000800007f */
[----:B-1----:R-:W-:Y:S05]  /*6c80*/  @!P0 BRA `(.L_x_102) ;  /* 0xfffffffc00f08947 */ /* 0x002fea000383ffff */
[----:B------:R-:W-:Y:S05]  /*6c90*/  BRA `(.L_x_156) ;  /* 0xffffffe800507947 */ /* 0x000fea000383ffff */
.L_x_103:
[----:B0-----:R0:W1:Y:S02]  /*6ca0*/  SYNCS.PHASECHK.TRANS64.TRYWAIT P0, [R7+URZ], R4 ;  /* 0x00000004070075a7 */ /* 0x001064000800017f */
[----:B-1----:R-:W-:Y:S05]  /*6cb0*/  @!P0 NANOSLEEP.SYNCS 0x989680 ;  /* 0x009896800000895d */ /* 0x002fea0003900000 */
[----:B------:R-:W1:Y:S02]  /*6cc0*/  @!P0 SYNCS.PHASECHK.TRANS64 P0, [R7+URZ], R4 ;  /* 0x00000004070085a7 */ /* 0x000e64000800007f */
[----:B-1----:R-:W-:Y:S05]  /*6cd0*/  @!P0 BRA `(.L_x_103) ;  /* 0xfffffffc00f08947 */ /* 0x002fea000383ffff */
[----:B------:R-:W-:Y:S05]  /*6ce0*/  BRA `(.L_x_157) ;  /* 0xffffffe800607947 */ /* 0x000fea000383ffff */
.L_x_104:
[----:B0-----:R0:W1:Y:S02]  /*6cf0*/  SYNCS.PHASECHK.TRANS64.TRYWAIT P0, [R6+URZ], R5 ;  /* 0x00000005060075a7 */ /* 0x001064000800017f */
[----:B-1----:R-:W-:Y:S05]  /*6d00*/  @!P0 NANOSLEEP.SYNCS 0x989680 ;  /* 0x009896800000895d */ /* 0x002fea0003900000 */
[----:B------:R-:W1:Y:S02]  /*6d10*/  @!P0 SYNCS.PHASECHK.TRANS64 P0, [R6+URZ], R5 ;  /* 0x00000005060085a7 */ /* 0x000e64000800007f */
[----:B-1----:R-:W-:Y:S05]  /*6d20*/  @!P0 BRA `(.L_x_104) ;  /* 0xfffffffc00f08947 */ /* 0x002fea000383ffff */
[----:B------:R-:W-:Y:S05]  /*6d30*/  BRA `(.L_x_158) ;  /* 0xffffffe800707947 */ /* 0x000fea000383ffff */
.L_x_105:
[----:B0-----:R0:W1:Y:S02]  /*6d40*/  SYNCS.PHASECHK.TRANS64.TRYWAIT P0, [R7+URZ], R4 ;  /* 0x00000004070075a7 */ /* 0x001064000800017f */
[----:B-1----:R-:W-:Y:S05]  /*6d50*/  @!P0 NANOSLEEP.SYNCS 0x989680 ;  /* 0x009896800000895d */ /* 0x002fea0003900000 */
[----:B------:R-:W1:Y:S02]  /*6d60*/  @!P0 SYNCS.PHASECHK.TRANS64 P0, [R7+URZ], R4 ;  /* 0x00000004070085a7 */ /* 0x000e64000800007f */
[----:B-1----:R-:W-:Y:S05]  /*6d70*/  @!P0 BRA `(.L_x_105) ;  /* 0xfffffffc00f08947 */ /* 0x002fea000383ffff */
[----:B------:R-:W-:Y:S05]  /*6d80*/  BRA `(.L_x_159) ;  /* 0xffffffe800807947 */ /* 0x000fea000383ffff */
.L_x_106:
[----:B0-----:R0:W1:Y:S02]  /*6d90*/  SYNCS.PHASECHK.TRANS64.TRYWAIT P0, [R6+URZ], R5 ;  /* 0x00000005060075a7 */ /* 0x001064000800017f */
[----:B-1----:R-:W-:Y:S05]  /*6da0*/  @!P0 NANOSLEEP.SYNCS 0x989680 ;  /* 0x009896800000895d */ /* 0x002fea0003900000 */
[----:B------:R-:W1:Y:S02]  /*6db0*/  @!P0 SYNCS.PHASECHK.TRANS64 P0, [R6+URZ], R5 ;  /* 0x00000005060085a7 */ /* 0x000e64000800007f */
[----:B-1----:R-:W-:Y:S05]  /*6dc0*/  @!P0 BRA `(.L_x_106) ;  /* 0xfffffffc00f08947 */ /* 0x002fea000383ffff */
[----:B------:R-:W-:Y:S05]  /*6dd0*/  BRA `(.L_x_160) ;  /* 0xffffffe800907947 */ /* 0x000fea000383ffff */
.L_x_107:
[----:B0-----:R0:W1:Y:S02]  /*6de0*/  SYNCS.PHASECHK.TRANS64.TRYWAIT P0, [R7+URZ], R4 ;  /* 0x00000004070075a7 */ /* 0x001064000800017f */
[----:B-1----:R-:W-:Y:S05]  /*6df0*/  @!P0 NANOSLEEP.SYNCS 0x989680 ;  /* 0x009896800000895d */ /* 0x002fea0003900000 */
[----:B------:R-:W1:Y:S02]  /*6e00*/  @!P0 SYNCS.PHASECHK.TRANS64 P0, [R7+URZ], R4 ;  /* 0x00000004070085a7 */ /* 0x000e64000800007f */
[----:B-1----:R-:W-:Y:S05]  /*6e10*/  @!P0 BRA `(.L_x_107) ;  /* 0xfffffffc00f08947 */ /* 0x002fea000383ffff */
[----:B------:R-:W-:Y:S05]  /*6e20*/  BRA `(.L_x_161) ;  /* 0xffffffe800a07947 */ /* 0x000fea000383ffff */
.L_x_108:
[----:B0-----:R0:W1:Y:S02]  /*6e30*/  SYNCS.PHASECHK.TRANS64.TRYWAIT P0, [R6+URZ], R5 ;  /* 0x00000005060075a7 */ /* 0x001064000800017f */
[----:B-1----:R-:W-:Y:S05]  /*6e40*/  @!P0 NANOSLEEP.SYNCS 0x989680 ;  /* 0x009896800000895d */ /* 0x002fea0003900000 */
[----:B------:R-:W1:Y:S02]  /*6e50*/  @!P0 SYNCS.PHASECHK.TRANS64 P0, [R6+URZ], R5 ;  /* 0x00000005060085a7 */ /* 0x000e64000800007f */
[----:B-1----:R-:W-:Y:S05]  /*6e60*/  @!P0 BRA `(.L_x_108) ;  /* 0xfffffffc00f08947 */ /* 0x002fea000383ffff */
[----:B------:R-:W-:Y:S05]  /*6e70*/  BRA `(.L_x_162) ;  /* 0xffffffe800b07947 */ /* 0x000fea000383ffff */
.L_x_109:
[----:B0-----:R0:W1:Y:S02]  /*6e80*/  SYNCS.PHASECHK.TRANS64.TRYWAIT P0, [R7+URZ], R4 ;  /* 0x00000004070075a7 */ /* 0x001064000800017f */
[----:B-1----:R-:W-:Y:S05]  /*6e90*/  @!P0 NANOSLEEP.SYNCS 0x989680 ;  /* 0x009896800000895d */ /* 0x002fea0003900000 */
[----:B------:R-:W1:Y:S02]  /*6ea0*/  @!P0 SYNCS.PHASECHK.TRANS64 P0, [R7+URZ], R4 ;  /* 0x00000004070085a7 */ /* 0x000e64000800007f */
[----:B-1----:R-:W-:Y:S05]  /*6eb0*/  @!P0 BRA `(.L_x_109) ;  /* 0xfffffffc00f08947 */ /* 0x002fea000383ffff */
[----:B------:R-:W-:Y:S05]  /*6ec0*/  BRA `(.L_x_163) ;  /* 0xffffffe800c07947 */ /* 0x000fea000383ffff */
.L_x_110:
[----:B0-----:R0:W1:Y:S02]  /*6ed0*/  SYNCS.PHASECHK.TRANS64.TRYWAIT P0, [R6+URZ], R5 ;  /* 0x00000005060075a7 */ /* 0x001064000800017f */
[----:B-1----:R-:W-:Y:S05]  /*6ee0*/  @!P0 NANOSLEEP.SYNCS 0x989680 ;  /* 0x009896800000895d */ /* 0x002fea0003900000 */
[----:B------:R-:W1:Y:S02]  /*6ef0*/  @!P0 SYNCS.PHASECHK.TRANS64 P0, [R6+URZ], R5 ;  /* 0x00000005060085a7 */ /* 0x000e64000800007f */
[----:B-1----:R-:W-:Y:S05]  /*6f00*/  @!P0 BRA `(.L_x_110) ;  /* 0xfffffffc00f08947 */ /* 0x002fea000383ffff */
[----:B------:R-:W-:Y:S05]  /*6f10*/  BRA `(.L_x_164) ;  /* 0xffffffe800d07947 */ /* 0x000fea000383ffff */
.L_x_111:
[----:B0-----:R0:W1:Y:S02]  /*6f20*/  SYNCS.PHASECHK.TRANS64.TRYWAIT P0, [R7+URZ], R4 ;  /* 0x00000004070075a7 */ /* 0x001064000800017f */
[----:B-1----:R-:W-:Y:S05]  /*6f30*/  @!P0 NANOSLEEP.SYNCS 0x989680 ;  /* 0x009896800000895d */ /* 0x002fea0003900000 */
[----:B------:R-:W1:Y:S02]  /*6f40*/  @!P0 SYNCS.PHASECHK.TRANS64 P0, [R7+URZ], R4 ;  /* 0x00000004070085a7 */ /* 0x000e64000800007f */
[----:B-1----:R-:W-:Y:S05]  /*6f50*/  @!P0 BRA `(.L_x_111) ;  /* 0xfffffffc00f08947 */ /* 0x002fea000383ffff */
[----:B------:R-:W-:Y:S05]  /*6f60*/  BRA `(.L_x_165) ;  /* 0xffffffe800e07947 */ /* 0x000fea000383ffff */
.L_x_112:
[----:B0-----:R0:W1:Y:S02]  /*6f70*/  SYNCS.PHASECHK.TRANS64.TRYWAIT P0, [R6+URZ], R5 ;  /* 0x00000005060075a7 */ /* 0x001064000800017f */
[----:B-1----:R-:W-:Y:S05]  /*6f80*/  @!P0 NANOSLEEP.SYNCS 0x989680 ;  /* 0x009896800000895d */ /* 0x002fea0003900000 */
[----:B------:R-:W1:Y:S02]  /*6f90*/  @!P0 SYNCS.PHASECHK.TRANS64 P0, [R6+URZ], R5 ;  /* 0x00000005060085a7 */ /* 0x000e64000800007f */
[----:B-1----:R-:W-:Y:S05]  /*6fa0*/  @!P0 BRA `(.L_x_112) ;  /* 0xfffffffc00f08947 */ /* 0x002fea000383ffff */
[----:B------:R-:W-:Y:S05]  /*6fb0*/  BRA `(.L_x_166) ;  /* 0xffffffe800f07947 */ /* 0x000fea000383ffff */
.L_x_113:
[----:B0-----:R0:W1:Y:S02]  /*6fc0*/  SYNCS.PHASECHK.TRANS64.TRYWAIT P0, [R7+URZ], R4 ;  /* 0x00000004070075a7 */ /* 0x001064000800017f */
[----:B-1----:R-:W-:Y:S05]  /*6fd0*/  @!P0 NANOSLEEP.SYNCS 0x989680 ;  /* 0x009896800000895d */ /* 0x002fea0003900000 */
[----:B------:R-:W1:Y:S02]  /*6fe0*/  @!P0 SYNCS.PHASECHK.TRANS64 P0, [R7+URZ], R4 ;  /* 0x00000004070085a7 */ /* 0x000e64000800007f */
[----:B-1----:R-:W-:Y:S05]  /*6ff0*/  @!P0 BRA `(.L_x_113) ;  /* 0xfffffffc00f08947 */ /* 0x002fea000383ffff */
[----:B------:R-:W-:Y:S05]  /*7000*/  BRA `(.L_x_167) ;  /* 0xffffffec00007947 */ /* 0x000fea000383ffff */
.L_x_114:
[----:B0-----:R0:W1:Y:S02]  /*7010*/  SYNCS.PHASECHK.TRANS64.TRYWAIT P0, [R6+URZ], R5 ;  /* 0x00000005060075a7 */ /* 0x001064000800017f */
[----:B-1----:R-:W-:Y:S05]  /*7020*/  @!P0 NANOSLEEP.SYNCS 0x989680 ;  /* 0x009896800000895d */ /* 0x002fea0003900000 */
[----:B------:R-:W1:Y:S02]  /*7030*/  @!P0 SYNCS.PHASECHK.TRANS64 P0, [R6+URZ], R5 ;  /* 0x00000005060085a7 */ /* 0x000e64000800007f */
[----:B-1----:R-:W-:Y:S05]  /*7040*/  @!P0 BRA `(.L_x_114) ;  /* 0xfffffffc00f08947 */ /* 0x002fea000383ffff */
[----:B------:R-:W-:Y:S05]  /*7050*/  BRA `(.L_x_168) ;  /* 0xffffffec00107947 */ /* 0x000fea000383ffff */
.L_x_115:
[----:B0-----:R0:W1:Y:S02]  /*7060*/  SYNCS.PHASECHK.TRANS64.TRYWAIT P0, [R7+URZ], R4 ;  /* 0x00000004070075a7 */ /* 0x001064000800017f */
[----:B-1----:R-:W-:Y:S05]  /*7070*/  @!P0 NANOSLEEP.SYNCS 0x989680 ;  /* 0x009896800000895d */ /* 0x002fea0003900000 */
[----:B------:R-:W1:Y:S02]  /*7080*/  @!P0 SYNCS.PHASECHK.TRANS64 P0, [R7+URZ], R4 ;  /* 0x00000004070085a7 */ /* 0x000e64000800007f */
[----:B-1----:R-:W-:Y:S05]  /*7090*/  @!P0 BRA `(.L_x_115) ;  /* 0xfffffffc00f08947 */ /* 0x002fea000383ffff */
[----:B------:R-:W-:Y:S05]  /*70a0*/  BRA `(.L_x_169) ;  /* 0xffffffec00207947 */ /* 0x000fea000383ffff */
.L_x_116:
[----:B0-----:R0:W1:Y:S02]  /*70b0*/  SYNCS.PHASECHK.TRANS64.TRYWAIT P0, [R6+URZ], R5 ;  /* 0x00000005060075a7 */ /* 0x001064000800017f */
[----:B-1----:R-:W-:Y:S05]  /*70c0*/  @!P0 NANOSLEEP.SYNCS 0x989680 ;  /* 0x009896800000895d */ /* 0x002fea0003900000 */
[----:B------:R-:W1:Y:S02]  /*70d0*/  @!P0 SYNCS.PHASECHK.TRANS64 P0, [R6+URZ], R5 ;  /* 0x00000005060085a7 */ /* 0x000e64000800007f */
[----:B-1----:R-:W-:Y:S05]  /*70e0*/  @!P0 BRA `(.L_x_116) ;  /* 0xfffffffc00f08947 */ /* 0x002fea000383ffff */
[----:B------:R-:W-:Y:S05]  /*70f0*/  BRA `(.L_x_170) ;  /* 0xffffffec00307947 */ /* 0x000fea000383ffff */
.L_x_117:
[----:B0-----:R0:W1:Y:S02]  /*7100*/  SYNCS.PHASECHK.TRANS64.TRYWAIT P0, [R7+URZ], R4 ;  /* 0x00000004070075a7 */ /* 0x001064000800017f */
[----:B-1----:R-:W-:Y:S05]  /*7110*/  @!P0 NANOSLEEP.SYNCS 0x989680 ;  /* 0x009896800000895d */ /* 0x002fea0003900000 */
[----:B------:R-:W1:Y:S02]  /*7120*/  @!P0 SYNCS.PHASECHK.TRANS64 P0, [R7+URZ], R4 ;  /* 0x00000004070085a7 */ /* 0x000e64000800007f */
[----:B-1----:R-:W-:Y:S05]  /*7130*/  @!P0 BRA `(.L_x_117) ;  /* 0xfffffffc00f08947 */ /* 0x002fea000383ffff */
[----:B------:R-:W-:Y:S05]  /*7140*/  BRA `(.L_x_171) ;  /* 0xffffffec00407947 */ /* 0x000fea000383ffff */
.L_x_118:
[----:B0-----:R0:W1:Y:S02]  /*7150*/  SYNCS.PHASECHK.TRANS64.TRYWAIT P0, [R6+URZ], R5 ;  /* 0x00000005060075a7 */ /* 0x001064000800017f */
[----:B-1----:R-:W-:Y:S05]  /*7160*/  @!P0 NANOSLEEP.SYNCS 0x989680 ;  /* 0x009896800000895d */ /* 0x002fea0003900000 */
[----:B------:R-:W1:Y:S02]  /*7170*/  @!P0 SYNCS.PHASECHK.TRANS64 P0, [R6+URZ], R5 ;  /* 0x00000005060085a7 */ /* 0x000e64000800007f */
[----:B-1----:R-:W-:Y:S05]  /*7180*/  @!P0 BRA `(.L_x_118) ;  /* 0xfffffffc00f08947 */ /* 0x002fea000383ffff */
[----:B------:R-:W-:Y:S05]  /*7190*/  BRA `(.L_x_172) ;  /* 0xffffffec00507947 */ /* 0x000fea000383ffff */
.L_x_119:
[----:B0-----:R0:W1:Y:S02]  /*71a0*/  SYNCS.PHASECHK.TRANS64.TRYWAIT P0, [R7+URZ], R4 ;  /* 0x00000004070075a7 */ /* 0x001064000800017f */
[----:B-1----:R-:W-:Y:S05]  /*71b0*/  @!P0 NANOSLEEP.SYNCS 0x989680 ;  /* 0x009896800000895d */ /* 0x002fea0003900000 */
[----:B------:R-:W1:Y:S02]  /*71c0*/  @!P0 SYNCS.PHASECHK.TRANS64 P0, [R7+URZ], R4 ;  /* 0x00000004070085a7 */ /* 0x000e64000800007f */
[----:B-1----:R-:W-:Y:S05]  /*71d0*/  @!P0 BRA `(.L_x_119) ;  /* 0xfffffffc00f08947 */ /* 0x002fea000383ffff */
[----:B------:R-:W-:Y:S05]  /*71e0*/  BRA `(.L_x_173) ;  /* 0xffffffec00607947 */ /* 0x000fea000383ffff */
.L_x_120:
[----:B0-----:R0:W1:Y:S02]  /*71f0*/  SYNCS.PHASECHK.TRANS64.TRYWAIT P0, [R6+URZ], R5 ;  /* 0x00000005060075a7 */ /* 0x001064000800017f */
[----:B-1----:R-:W-:Y:S05]  /*7200*/  @!P0 NANOSLEEP.SYNCS 0x989680 ;  /* 0x009896800000895d */ /* 0x002fea0003900000 */
[----:B------:R-:W1:Y:S02]  /*7210*/  @!P0 SYNCS.PHASECHK.TRANS64 P0, [R6+URZ], R5 ;  /* 0x00000005060085a7 */ /* 0x000e64000800007f */
[----:B-1----:R-:W-:Y:S05]  /*7220*/  @!P0 BRA `(.L_x_120) ;  /* 0xfffffffc00f08947 */ /* 0x002fea000383ffff */
[----:B------:R-:W-:Y:S05]  /*7230*/  BRA `(.L_x_174) ;  /* 0xffffffec00707947 */ /* 0x000fea000383ffff */
.L_x_121:
[----:B0-----:R0:W1:Y:S02]  /*7240*/  SYNCS.PHASECHK.TRANS64.TRYWAIT P0, [R7+URZ], R4 ;  /* 0x00000004070075a7 */ /* 0x001064000800017f */
[----:B-1----:R-:W-:Y:S05]  /*7250*/  @!P0 NANOSLEEP.SYNCS 0x989680 ;  /* 0x009896800000895d */ /* 0x002fea0003900000 */
[----:B------:R-:W1:Y:S02]  /*7260*/  @!P0 SYNCS.PHASECHK.TRANS64 P0, [R7+URZ], R4 ;  /* 0x00000004070085a7 */ /* 0x000e64000800007f */
[----:B-1----:R-:W-:Y:S05]  /*7270*/  @!P0 BRA `(.L_x_121) ;  /* 0xfffffffc00f08947 */ /* 0x002fea000383ffff */
[----:B------:R-:W-:Y:S05]  /*7280*/  BRA `(.L_x_175) ;  /* 0xffffffec00807947 */ /* 0x000fea000383ffff */
.L_x_122:
[----:B0-----:R0:W1:Y:S02]  /*7290*/  SYNCS.PHASECHK.TRANS64.TRYWAIT P0, [R6+URZ], R5 ;  /* 0x00000005060075a7 */ /* 0x001064000800017f */
[----:B-1----:R-:W-:Y:S05]  /*72a0*/  @!P0 NANOSLEEP.SYNCS 0x989680 ;  /* 0x009896800000895d */ /* 0x002fea0003900000 */
[----:B------:R-:W1:Y:S02]  /*72b0*/  @!P0 SYNCS.PHASECHK.TRANS64 P0, [R6+URZ], R5 ;  /* 0x00000005060085a7 */ /* 0x000e64000800007f */
[----:B-1----:R-:W-:Y:S05]  /*72c0*/  @!P0 BRA `(.L_x_122) ;  /* 0xfffffffc00f08947 */ /* 0x002fea000383ffff */
[----:B------:R-:W-:Y:S05]  /*72d0*/  BRA `(.L_x_176) ;  /* 0xffffffec00907947 */ /* 0x000fea000383ffff */
.L_x_123:
[----:B0-----:R0:W1:Y:S02]  /*72e0*/  SYNCS.PHASECHK.TRANS64.TRYWAIT P0, [R7+URZ], R4 ;  /* 0x00000004070075a7 */ /* 0x001064000800017f */
[----:B-1----:R-:W-:Y:S05]  /*72f0*/  @!P0 NANOSLEEP.SYNCS 0x989680 ;  /* 0x009896800000895d */ /* 0x002fea0003900000 */
[----:B------:R-:W1:Y:S02]  /*7300*/  @!P0 SYNCS.PHASECHK.TRANS64 P0, [R7+URZ], R4 ;  /* 0x00000004070085a7 */ /* 0x000e64000800007f */
[----:B-1----:R-:W-:Y:S05]  /*7310*/  @!P0 BRA `(.L_x_123) ;  /* 0xfffffffc00f08947 */ /* 0x002fea000383ffff */
[----:B------:R-:W-:Y:S05]  /*7320*/  BRA `(.L_x_177) ;  /* 0xffffffec00a07947 */ /* 0x000fea000383ffff */
.L_x_124:
[----:B0-----:R0:W1:Y:S02]  /*7330*/  SYNCS.PHASECHK.TRANS64.TRYWAIT P0, [R6+URZ], R5 ;  /* 0x00000005060075a7 */ /* 0x001064000800017f */
[----:B-1----:R-:W-:Y:S05]  /*7340*/  @!P0 NANOSLEEP.SYNCS 0x989680 ;  /* 0x009896800000895d */ /* 0x002fea0003900000 */
[----:B------:R-:W1:Y:S02]  /*7350*/  @!P0 SYNCS.PHASECHK.TRANS64 P0, [R6+URZ], R5 ;  /* 0x00000005060085a7 */ /* 0x000e64000800007f */
[----:B-1----:R-:W-:Y:S05]  /*7360*/  @!P0 BRA `(.L_x_124) ;  /* 0xfffffffc00f08947 */ /* 0x002fea000383ffff */
[----:B------:R-:W-:Y:S05]  /*7370*/  BRA `(.L_x_178) ;  /* 0xffffffec00b07947 */ /* 0x000fea000383ffff */
.L_x_125:
[----:B-1----:R1:W2:Y:S02]  /*7380*/  SYNCS.PHASECHK.TRANS64.TRYWAIT P0, [R7+URZ], R4 ;  /* 0x00000004070075a7 */ /* 0x0022a4000800017f */
[----:B--2---:R-:W-:Y:S05]  /*7390*/  @!P0 NANOSLEEP.SYNCS 0x989680 ;  /* 0x009896800000895d */ /* 0x004fea0003900000 */
[----:B------:R-:W2:Y:S02]  /*73a0*/  @!P0 SYNCS.PHASECHK.TRANS64 P0, [R7+URZ], R4 ;  /* 0x00000004070085a7 */ /* 0x000ea4000800007f */
[----:B--2---:R-:W-:Y:S05]  /*73b0*/  @!P0 BRA `(.L_x_125) ;  /* 0xfffffffc00f08947 */ /* 0x004fea000383ffff */
[----:B------:R-:W-:Y:S05]  /*73c0*/  BRA `(.L_x_179) ;  /* 0xffffffec00b87947 */ /* 0x000fea000383ffff */
.L_x_180:
[----:B------:R-:W-:-:S00]  /*73d0*/  BRA `(.L_x_180) ;  /* 0xfffffffc00fc7947 */ /* 0x000fc0000383ffff */
[----:B------:R-:W-:-:S00]  /*73e0*/  NOP ;  /* 0x0000000000007918 */ /* 0x000fc00000000000 */
        /* <DEDUP_REMOVED lines=9> */
.L_x_181:


//--------------------- .nv.shared._ZN7cutlass13device_kernelINS_4gemm6kernel13GemmUniversalIN4cute5tupleIJiiiiEEENS1_10collective13CollectiveMmaINS1_37MainloopSm90TmaGmmaWarpSpecializedFP8ILi45ENS5_IJNS4_1CILi2EEENSA_ILi1EEESC_EEENS1_32KernelTmaWarpSpecializedPingpongEEENS5_IJNSA_ILi64EEENSA_ILi16EEESG_EEENS_12float_e4m3_tENS5_IJlSC_lEEESJ_SK_NS4_8TiledMMAINS4_8MMA_AtomIJNS4_4SM904GMMA30MMA_64x16x32_F32E4M3E4M3_SS_TNILNSO_7ScaleInE1ELSQ_1EEEEEENS4_6LayoutINS5_IJSC_SC_SC_EEENS5_IJNSA_ILi0EEESV_SV_EEEEENS5_IJNS4_10UnderscoreESY_SY_EEEEENS4_13SM90_TMA_LOADENS4_14ComposedLayoutINS4_7SwizzleILi2ELi4ELi3EEENS4_18smem_ptr_flag_bitsILi8EEENST_INS5_IJNSA_ILi8EEESG_EEENS5_IJSG_SC_EEEEEEEvNS4_8identityENS4_23SM90_TMA_LOAD_MULTICASTES1B_vS1C_EENS_8epilogue10collective6detail29Sm90TmaWarpSpecializedAdapterINS1G_15DefaultEpilogueISJ_SK_SK_NS1F_6thread17LinearCombinationISJ_Li1EffLNS1K_9ScaleType4KindE0ELNS_15FloatRoundStyleE2ESJ_EENS1_15EpilogueDefaultEEEEEvvEEEEvNT_6ParamsE --------------------------
	.section	.nv.shared._ZN7cutlass13device_kernelINS_4gemm6kernel13GemmUniversalIN4cute5tupleIJiiiiEEENS1_10collective13CollectiveMmaINS1_37MainloopSm90TmaGmmaWarpSpecializedFP8ILi45ENS5_IJNS4_1CILi2EEENSA_ILi1EEESC_EEENS1_32KernelTmaWarpSpecializedPingpongEEENS5_IJNSA_ILi64EEENSA_ILi16EEESG_EEENS_12float_e4m3_tENS5_IJlSC_lEEESJ_SK_NS4_8TiledMMAINS4_8MMA_AtomIJNS4_4SM904GMMA30MMA_64x16x32_F32E4M3E4M3_SS_TNILNSO_7ScaleInE1ELSQ_1EEEEEENS4_6LayoutINS5_IJSC_SC_SC_EEENS5_IJNSA_ILi0EEESV_SV_EEEEENS5_IJNS4_10UnderscoreESY_SY_EEEEENS4_13SM90_TMA_LOADENS4_14ComposedLayoutINS4_7SwizzleILi2ELi4ELi3EEENS4_18smem_ptr_flag_bitsILi8EEENST_INS5_IJNSA_ILi8EEESG_EEENS5_IJSG_SC_EEEEEEEvNS4_8identityENS4_23SM90_TMA_LOAD_MULTICASTES1B_vS1C_EENS_8epilogue10collective6detail29Sm90TmaWarpSpecializedAdapterINS1G_15DefaultEpilogueISJ_SK_SK_NS1F_6thread17LinearCombinationISJ_Li1EffLNS1K_9ScaleType4KindE0ELNS_15FloatRoundStyleE2ESJ_EENS1_15EpilogueDefaultEEEEEvvEEEEvNT_6ParamsE,"aw",@nobits
	.sectionflags	@""
	.align	16
	.zero		1024


//--------------------- .nv.shared.reserved.0     --------------------------
	.section	.nv.shared.reserved.0,"aw",@nobits
	.weak		__nv_reservedSMEM_offset_0_alias
	.size		__nv_reservedSMEM_offset_0_alias, 0, 0
	.other		__nv_reservedSMEM_offset_0_alias,@"STO_CUDA_RESERVED_SHARED STV_DEFAULT"
__nv_reservedSMEM_offset_0_alias:
	.zero		0


//--------------------- .nv.global                --------------------------
	.section	.nv.global,"aw",@nobits
.nv.global:
	.type		_ZN39_INTERNAL_a3198d97_4_k_cu_362ed1c4_84604cute1_E,@object
	.size		_ZN39_INTERNAL_a3198d97_4_k_cu_362ed1c4_84604cute1_E,(_ZN39_INTERNAL_a3198d97_4_k_cu_362ed1c4_84604cuda3std3__45__cpo6cbeginE - _ZN39_INTERNAL_a3198d97_4_k_cu_362ed1c4_84604cute1_E)
_ZN39_INTERNAL_a3198d97_4_k_cu_362ed1c4_84604cute1_E:
	.zero		1
	.type		_ZN39_INTERNAL_a3198d97_4_k_cu_362ed1c4_84604cuda3std3__45__cpo6cbeginE,@object
	.size		_ZN39_INTERNAL_a3198d97_4_k_cu_362ed1c4_84604cuda3std3__45__cpo6cbeginE,(_ZN39_INTERNAL_a3198d97_4_k_cu_362ed1c4_84604cuda3std3__48in_placeE - _ZN39_INTERNAL_a3198d97_4_k_cu_362ed1c4_84604cuda3std3__45__cpo6cbeginE)
_ZN39_INTERNAL_a3198d97_4_k_cu_362ed1c4_84604cuda3std3__45__cpo6cbeginE:
	.zero		1
	.type		_ZN39_INTERNAL_a3198d97_4_k_cu_362ed1c4_84604cuda3std3__48in_placeE,@object
	.size		_ZN39_INTERNAL_a3198d97_4_k_cu_362ed1c4_84604cuda3std3__48in_placeE,(_ZN39_INTERNAL_a3198d97_4_k_cu_362ed1c4_84604cuda3std6ranges3__45__cpo9iter_moveE - _ZN39_INTERNAL_a3198d97_4_k_cu_362ed1c4_84604cuda3std3__48in_placeE)
_ZN39_INTERNAL_a3198d97_4_k_cu_362ed1c4_84604cuda3std3__48in_placeE:
	.zero		1
	.type		_ZN39_INTERNAL_a3198d97_4_k_cu_362ed1c4_84604cuda3std6ranges3__45__cpo9iter_moveE,@object
	.size		_ZN39_INTERNAL_a3198d97_4_k_cu_362ed1c4_84604cuda3std6ranges3__45__cpo9iter_moveE,(_ZN39_INTERNAL_a3198d97_4_k_cu_362ed1c4_84604cuda3std3__45__cpo5beginE - _ZN39_INTERNAL_a3198d97_4_k_cu_362ed1c4_84604cuda3std6ranges3__45__cpo9iter_moveE)
_ZN39_INTERNAL_a3198d97_4_k_cu_362ed1c4_84604cuda3std6ranges3__45__cpo9iter_moveE:
	.zero		1
	.type		_ZN39_INTERNAL_a3198d97_4_k_cu_362ed1c4_84604cuda3std3__45__cpo5beginE,@object
	.size		_ZN39_INTERNAL_a3198d97_4_k_cu_362ed1c4_84604cuda3std3__45__cpo5beginE,(_ZN39_INTERNAL_a3198d97_4_k_cu_362ed1c4_84604cuda3std3__441_GLOBAL__N__a3198d97_4_k_cu_362ed1c4_84606ignoreE - _ZN39_INTERNAL_a3198d97_4_k_cu_362ed1c4_84604cuda3std3__45__cpo5beginE)
_ZN39_INTERNAL_a3198d97_4_k_cu_362ed1c4_84604cuda3std3__45__cpo5beginE:
	.zero		1
	.type		_ZN39_INTERNAL_a3198d97_4_k_cu_362ed1c4_84604cuda3std3__441_GLOBAL__N__a3198d97_4_k_cu_362ed1c4_84606ignoreE,@object
	.size		_ZN39_INTERNAL_a3198d97_4_k_cu_362ed1c4_84604cuda3std3__441_GLOBAL__N__a3198d97_4_k_cu_362ed1c4_84606ignoreE,(_ZN39_INTERNAL_a3198d97_4_k_cu_362ed1c4_84604cute7productE - _ZN39_INTERNAL_a3198d97_4_k_cu_362ed1c4_84604cuda3std3__441_GLOBAL__N__a3198d97_4_k_cu_362ed1c4_84606ignoreE)
_ZN39_INTERNAL_a3198d97_4_k_cu_362ed1c4_84604cuda3std3__441_GLOBAL__N__a3198d97_4_k_cu_362ed1c4_84606ignoreE:
	.zero		1
	.type		_ZN39_INTERNAL_a3198d97_4_k_cu_362ed1c4_84604cute7productE,@object
	.size		_ZN39_INTERNAL_a3198d97_4_k_cu_362ed1c4_84604cute7productE,(_ZN39_INTERNAL_a3198d97_4_k_cu_362ed1c4_84604cuda3std3__45__cpo3endE - _ZN39_INTERNAL_a3198d97_4_k_cu_362ed1c4_84604cute7productE)
_ZN39_INTERNAL_a3198d97_4_k_cu_362ed1c4_84604cute7productE:
	.zero		1
	.type		_ZN39_INTERNAL_a3198d97_4_k_cu_362ed1c4_84604cuda3std3__45__cpo3endE,@object
	.size		_ZN39_INTERNAL_a3198d97_4_k_cu_362ed1c4_84604cuda3std3__45__cpo3endE,(_ZN39_INTERNAL_a3198d97_4_k_cu_362ed1c4_84604cuda3std3__419piecewise_constructE - _ZN39_INTERNAL_a3198d97_4_k_cu_362ed1c4_84604cuda3std3__45__cpo3endE)
_ZN39_INTERNAL_a3198d97_4_k_cu_362ed1c4_84604cuda3std3__45__cpo3endE:
	.zero		1
	.type		_ZN39_INTERNAL_a3198d97_4_k_cu_362ed1c4_84604cuda3std3__419piecewise_constructE,@object
	.size		_ZN39_INTERNAL_a3198d97_4_k_cu_362ed1c4_84604cuda3std3__419piecewise_constructE,(_ZN39_INTERNAL_a3198d97_4_k_cu_362ed1c4_84604cuda3std3__45__cpo4cendE - _ZN39_INTERNAL_a3198d97_4_k_cu_362ed1c4_84604cuda3std3__419piecewise_constructE)
_ZN39_INTERNAL_a3198d97_4_k_cu_362ed1c4_84604cuda3std3__419piecewise_constructE:
	.zero		1
	.type		_ZN39_INTERNAL_a3198d97_4_k_cu_362ed1c4_84604cuda3std3__45__cpo4cendE,@object
	.size		_ZN39_INTERNAL_a3198d97_4_k_cu_362ed1c4_84604cuda3std3__45__cpo4cendE,(_ZN39_INTERNAL_a3198d97_4_k_cu_362ed1c4_84604cuda3std6ranges3__45__cpo4swapE - _ZN39_INTERNAL_a3198d97_4_k_cu_362ed1c4_84604cuda3std3__45__cpo4cendE)
_ZN39_INTERNAL_a3198d97_4_k_cu_362ed1c4_84604cuda3std3__45__cpo4cendE:
	.zero		1
	.type		_ZN39_INTERNAL_a3198d97_4_k_cu_362ed1c4_84604cuda3std6ranges3__45__cpo4swapE,@object
	.size		_ZN39_INTERNAL_a3198d97_4_k_cu_362ed1c4_84604cuda3std6ranges3__45__cpo4swapE,(.L_7 - _ZN39_INTERNAL_a3198d97_4_k_cu_362ed1c4_84604cuda3std6ranges3__45__cpo4swapE)
_ZN39_INTERNAL_a3198d97_4_k_cu_362ed1c4_84604cuda3std6ranges3__45__cpo4swapE:
	.zero		1
.L_7:


//--------------------- .nv.constant0._ZN7cutlass13device_kernelINS_4gemm6kernel13GemmUniversalIN4cute5tupleIJiiiiEEENS1_10collective13CollectiveMmaINS1_37MainloopSm90TmaGmmaWarpSpecializedFP8ILi45ENS5_IJNS4_1CILi2EEENSA_ILi1EEESC_EEENS1_32KernelTmaWarpSpecializedPingpongEEENS5_IJNSA_ILi64EEENSA_ILi16EEESG_EEENS_12float_e4m3_tENS5_IJlSC_lEEESJ_SK_NS4_8TiledMMAINS4_8MMA_AtomIJNS4_4SM904GMMA30MMA_64x16x32_F32E4M3E4M3_SS_TNILNSO_7ScaleInE1ELSQ_1EEEEEENS4_6LayoutINS5_IJSC_SC_SC_EEENS5_IJNSA_ILi0EEESV_SV_EEEEENS5_IJNS4_10UnderscoreESY_SY_EEEEENS4_13SM90_TMA_LOADENS4_14ComposedLayoutINS4_7SwizzleILi2ELi4ELi3EEENS4_18smem_ptr_flag_bitsILi8EEENST_INS5_IJNSA_ILi8EEESG_EEENS5_IJSG_SC_EEEEEEEvNS4_8identityENS4_23SM90_TMA_LOAD_MULTICASTES1B_vS1C_EENS_8epilogue10collective6detail29Sm90TmaWarpSpecializedAdapterINS1G_15DefaultEpilogueISJ_SK_SK_NS1F_6thread17LinearCombinationISJ_Li1EffLNS1K_9ScaleType4KindE0ELNS_15FloatRoundStyleE2ESJ_EENS1_15EpilogueDefaultEEEEEvvEEEEvNT_6ParamsE --------------------------
	.section	.nv.constant0._ZN7cutlass13device_kernelINS_4gemm6kernel13GemmUniversalIN4cute5tupleIJiiiiEEENS1_10collective13CollectiveMmaINS1_37MainloopSm90TmaGmmaWarpSpecializedFP8ILi45ENS5_IJNS4_1CILi2EEENSA_ILi1EEESC_EEENS1_32KernelTmaWarpSpecializedPingpongEEENS5_IJNSA_ILi64EEENSA_ILi16EEESG_EEENS_12float_e4m3_tENS5_IJlSC_lEEESJ_SK_NS4_8TiledMMAINS4_8MMA_AtomIJNS4_4SM904GMMA30MMA_64x16x32_F32E4M3E4M3_SS_TNILNSO_7ScaleInE1ELSQ_1EEEEEENS4_6LayoutINS5_IJSC_SC_SC_EEENS5_IJNSA_ILi0EEESV_SV_EEEEENS5_IJNS4_10UnderscoreESY_SY_EEEEENS4_13SM90_TMA_LOADENS4_14ComposedLayoutINS4_7SwizzleILi2ELi4ELi3EEENS4_18smem_ptr_flag_bitsILi8EEENST_INS5_IJNSA_ILi8EEESG_EEENS5_IJSG_SC_EEEEEEEvNS4_8identityENS4_23SM90_TMA_LOAD_MULTICASTES1B_vS1C_EENS_8epilogue10collective6detail29Sm90TmaWarpSpecializedAdapterINS1G_15DefaultEpilogueISJ_SK_SK_NS1F_6thread17LinearCombinationISJ_Li1EffLNS1K_9ScaleType4KindE0ELNS_15FloatRoundStyleE2ESJ_EENS1_15EpilogueDefaultEEEEEvvEEEEvNT_6ParamsE,"a",@progbits
	.sectionflags	@""
	.align	4
.nv.constant0._ZN7cutlass13device_kernelINS_4gemm6kernel13GemmUniversalIN4cute5tupleIJiiiiEEENS1_10collective13CollectiveMmaINS1_37MainloopSm90TmaGmmaWarpSpecializedFP8ILi45ENS5_IJNS4_1CILi2EEENSA_ILi1EEESC_EEENS1_32KernelTmaWarpSpecializedPingpongEEENS5_IJNSA_ILi64EEENSA_ILi16EEESG_EEENS_12float_e4m3_tENS5_IJlSC_lEEESJ_SK_NS4_8TiledMMAINS4_8MMA_AtomIJNS4_4SM904GMMA30MMA_64x16x32_F32E4M3E4M3_SS_TNILNSO_7ScaleInE1ELSQ_1EEEEEENS4_6LayoutINS5_IJSC_SC_SC_EEENS5_IJNSA_ILi0EEESV_SV_EEEEENS5_IJNS4_10UnderscoreESY_SY_EEEEENS4_13SM90_TMA_LOADENS4_14ComposedLayoutINS4_7SwizzleILi2ELi4ELi3EEENS4_18smem_ptr_flag_bitsILi8EEENST_INS5_IJNSA_ILi8EEESG_EEENS5_IJSG_SC_EEEEEEEvNS4_8identityENS4_23SM90_TMA_LOAD_MULTICASTES1B_vS1C_EENS_8epilogue10collective6detail29Sm90TmaWarpSpecializedAdapterINS1G_15DefaultEpilogueISJ_SK_SK_NS1F_6thread17LinearCombinationISJ_Li1EffLNS1K_9ScaleType4KindE0ELNS_15FloatRoundStyleE2ESJ_EENS1_15EpilogueDefaultEEEEEvvEEEEvNT_6ParamsE:
	.zero		1664


//--------------------- SYMBOLS --------------------------

	.type		.nv.reservedSmem.offset0,@object
	.size		.nv.reservedSmem.offset0,0x4
